def gluon_tcgen05(
    a_ptr,
    b_ptr,
    c_ptr,
    M,
    N,
    K,
    stride_am,
    stride_bk,
    stride_cm,
    BLOCK_M: gl.constexpr,
    BLOCK_N: gl.constexpr,
    BLOCK_K: gl.constexpr,
    DTYPE: gl.constexpr,
    A_LAYOUT: gl.constexpr,
    B_LAYOUT: gl.constexpr,
    C_LAYOUT: gl.constexpr,
    B_SHAPE: gl.constexpr,
    TMEM_LAYOUT: gl.constexpr,
    TMEM_REG: gl.constexpr,
    TRANS_B: gl.constexpr,
    NUM_BUFFERS: gl.constexpr,
):
    a_desc = tma.make_tensor_descriptor(
        a_ptr, [M, K], [stride_am, 1], [BLOCK_M, BLOCK_K], A_LAYOUT
    )
    b_desc = tma.make_tensor_descriptor(
        b_ptr,
        [N, K] if TRANS_B else [K, N],
        [stride_bk, 1],
        B_SHAPE,
        B_LAYOUT,
    )
    c_desc = tma.make_tensor_descriptor(
        c_ptr, [M, N], [stride_cm, 1], [BLOCK_M, BLOCK_N], C_LAYOUT
    )

    a_bufs = gl.allocate_shared_memory(
        DTYPE, [NUM_BUFFERS, BLOCK_M, BLOCK_K], A_LAYOUT
    )
    b_bufs = gl.allocate_shared_memory(DTYPE, [NUM_BUFFERS] + B_SHAPE, B_LAYOUT)

    pid_m = gl.program_id(0)
    pid_n = gl.program_id(1)
    off_m = pid_m * BLOCK_M
    off_n = pid_n * BLOCK_N

    tma_bars = gl.allocate_shared_memory(
        gl.int64, [NUM_BUFFERS, 1], mbarrier.MBarrierLayout()
    )
    mma_bars = gl.allocate_shared_memory(
        gl.int64, [NUM_BUFFERS, 1], mbarrier.MBarrierLayout()
    )
    for i in gl.static_range(NUM_BUFFERS):
        mbarrier.init(tma_bars.index(i), count=1)
        mbarrier.init(mma_bars.index(i), count=1)

    acc_tmem = allocate_tensor_memory(gl.float32, [BLOCK_M, BLOCK_N], TMEM_LAYOUT)
    idx = 0
    phase = 0
    use_acc = False
    for k in range(0, K, BLOCK_K):
        a = a_bufs.index(idx)
        b = b_bufs.index(idx)
        tma_bar = tma_bars.index(idx)
        mma_bar = mma_bars.index(idx)
        mbarrier.expect(
            tma_bar, a_desc.block_type.nbytes + b_desc.block_type.nbytes
        )
        tma.async_copy_global_to_shared(a_desc, [off_m, k], tma_bar, a)
        tma.async_copy_global_to_shared(
            b_desc, [off_n, k] if TRANS_B else [k, off_n], tma_bar, b
        )
        mbarrier.wait(tma_bar, phase=phase)

        if TRANS_B:
            b = b.permute((1, 0))
        tcgen05_mma(a, b, acc_tmem, use_acc=use_acc)
        tcgen05_commit(mma_bar)
        mbarrier.wait(mma_bar, phase=phase)
        use_acc = True

        idx += 1
        if idx == NUM_BUFFERS:
            idx = 0
            phase ^= 1

    for i in gl.static_range(NUM_BUFFERS):
        mbarrier.invalidate(tma_bars.index(i))
        mbarrier.invalidate(mma_bars.index(i))

    acc = acc_tmem.load(TMEM_REG)
    c_smem = gl.allocate_shared_memory(DTYPE, [BLOCK_M, BLOCK_N], C_LAYOUT)
    c_smem.store(acc.to(DTYPE))
    fence_async_shared()
    tma.async_copy_shared_to_global(c_desc, [off_m, off_n], c_smem)
    tma.store_wait(pendings=0)

# config = {"BLOCK_K": 32, "BLOCK_M": 128, "BLOCK_N": 256, "arch": "sm_100", "dtype": "bf16", "num_buffers": 3, "num_warps": 8, "trans_b": 0}
# arch = sm_100


// ===== COMPILED SASS (sm_100a) =====

	.target	sm_100a

	.elftype	@"ET_EXEC"


//--------------------- .note.nv.tkinfo           --------------------------
	.section	.note.nv.tkinfo,"",@"SHT_NOTE"
	.sectionflags	@"SHF_NOTE_NV_TKINFO"
	.tkinfo
        /*0018*/ 	.word	0x00000081
        /*0030*/ 	.string	""
        /*0030*/ 	.string	"ptxas-blackwell"
        /*0030*/ 	.string	"Cuda compilation tools, release 12.9, V12.9.86"
        /*0030*/ 	.string	"Build cuda_12.9.r12.9/compiler.36037853_0"
        /*0030*/ 	.string	"-v  -suppress-debug-info  -lineinfo  -arch sm_100a "



//--------------------- .note.nv.cuver            --------------------------
	.section	.note.nv.cuver,"",@"SHT_NOTE"
	.sectionflags	@"SHF_NOTE_NV_CUVER"
        /*0018*/ 	.short	0x0001
        /*001a*/ 	.short	0x0064
        /*001c*/ 	.short	0x0001
        /*001e*/ 	.short	0x0000
        /*0020*/ 	.short	0x0001
        /*0022*/ 	.short	0x0000


//--------------------- .nv.info                  --------------------------
	.section	.nv.info,"",@"SHT_CUDA_INFO"
	.align	4


	//----- nvinfo : EIATTR_REGCOUNT
	.align		4
        /*0000*/ 	.byte	0x04, 0x2f
        /*0002*/ 	.short	(.L_4 - .L_3)
	.align		4
.L_3:
        /*0004*/ 	.word	index@(gluon_tcgen05)
        /*0008*/ 	.word	0x00000087


	//----- nvinfo : EIATTR_FRAME_SIZE
	.align		4
.L_4:
        /*000c*/ 	.byte	0x04, 0x11
        /*000e*/ 	.short	(.L_6 - .L_5)
	.align		4
.L_5:
        /*0010*/ 	.word	index@($__internal_2_$__cuda_sm10x_tcgen05_guardrail_trap_unallocated_columns_being_dealloced)
        /*0014*/ 	.word	0x00000000


	//----- nvinfo : EIATTR_FRAME_SIZE
	.align		4
.L_6:
        /*0018*/ 	.byte	0x04, 0x11
        /*001a*/ 	.short	(.L_8 - .L_7)
	.align		4
.L_7:
        /*001c*/ 	.word	index@($__internal_1_$__cuda_sm10x_tcgen05_guardrail_trap_phase_invalid_during_alloc)
        /*0020*/ 	.word	0x00000000


	//----- nvinfo : EIATTR_FRAME_SIZE
	.align		4
.L_8:
        /*0024*/ 	.byte	0x04, 0x11
        /*0026*/ 	.short	(.L_10 - .L_9)
	.align		4
.L_9:
        /*0028*/ 	.word	index@($__internal_0_$__cuda_sm10x_tcgen05_guardrail_trap_col_being_dealloced_not_returned_by_alloc)
        /*002c*/ 	.word	0x00000000


	//----- nvinfo : EIATTR_FRAME_SIZE
	.align		4
.L_10:
        /*0030*/ 	.byte	0x04, 0x11
        /*0032*/ 	.short	(.L_12 - .L_11)
	.align		4
.L_11:
        /*0034*/ 	.word	index@(gluon_tcgen05)
        /*0038*/ 	.word	0x00000000


	//----- nvinfo : EIATTR_MIN_STACK_SIZE
	.align		4
.L_12:
        /*003c*/ 	.byte	0x04, 0x12
        /*003e*/ 	.short	(.L_14 - .L_13)
	.align		4
.L_13:
        /*0040*/ 	.word	index@(gluon_tcgen05)
        /*0044*/ 	.word	0x00000000
.L_14:


//--------------------- .nv.info.gluon_tcgen05    --------------------------
	.section	.nv.info.gluon_tcgen05,"",@"SHT_CUDA_INFO"
	.sectionflags	@""
	.align	4


	//----- nvinfo : EIATTR_CUDA_API_VERSION
	.align		4
        /*0000*/ 	.byte	0x04, 0x37
        /*0002*/ 	.short	(.L_16 - .L_15)
.L_15:
        /*0004*/ 	.word	0x00000081


	//----- nvinfo : EIATTR_KPARAM_INFO
	.align		4
.L_16:
        /*0008*/ 	.byte	0x04, 0x17
        /*000a*/ 	.short	(.L_18 - .L_17)
.L_17:
        /*000c*/ 	.word	0x00000000
        /*0010*/ 	.short	0x000a
        /*0012*/ 	.short	0x0048
        /*0014*/ 	.byte	0x00, 0xf4, 0x21, 0x00


	//----- nvinfo : EIATTR_KPARAM_INFO
	.align		4
.L_18:
        /*0018*/ 	.byte	0x04, 0x17
        /*001a*/ 	.short	(.L_20 - .L_19)
.L_19:
        /*001c*/ 	.word	0x00000000
        /*0020*/ 	.short	0x0009
        /*0022*/ 	.short	0x0040
        /*0024*/ 	.byte	0x00, 0xf4, 0x21, 0x00


	//----- nvinfo : EIATTR_KPARAM_INFO
	.align		4
.L_20:
        /*0028*/ 	.byte	0x04, 0x17
        /*002a*/ 	.short	(.L_22 - .L_21)
.L_21:
        /*002c*/ 	.word	0x00000000
        /*0030*/ 	.short	0x0008
        /*0032*/ 	.short	0x0038
        /*0034*/ 	.byte	0x00, 0xf0, 0x21, 0x00


	//----- nvinfo : EIATTR_KPARAM_INFO
	.align		4
.L_22:
        /*0038*/ 	.byte	0x04, 0x17
        /*003a*/ 	.short	(.L_24 - .L_23)
.L_23:
        /*003c*/ 	.word	0x00000000
        /*0040*/ 	.short	0x0007
        /*0042*/ 	.short	0x0030
        /*0044*/ 	.byte	0x00, 0xf0, 0x21, 0x00


	//----- nvinfo : EIATTR_KPARAM_INFO
	.align		4
.L_24:
        /*0048*/ 	.byte	0x04, 0x17
        /*004a*/ 	.short	(.L_26 - .L_25)
.L_25:
        /*004c*/ 	.word	0x00000000
        /*0050*/ 	.short	0x0006
        /*0052*/ 	.short	0x0028
        /*0054*/ 	.byte	0x00, 0xf0, 0x21, 0x00


	//----- nvinfo : EIATTR_KPARAM_INFO
	.align		4
.L_26:
        /*0058*/ 	.byte	0x04, 0x17
        /*005a*/ 	.short	(.L_28 - .L_27)
.L_27:
        /*005c*/ 	.word	0x00000000
        /*0060*/ 	.short	0x0005
        /*0062*/ 	.short	0x0020
        /*0064*/ 	.byte	0x00, 0xf0, 0x11, 0x00


	//----- nvinfo : EIATTR_KPARAM_INFO
	.align		4
.L_28:
        /*0068*/ 	.byte	0x04, 0x17
        /*006a*/ 	.short	(.L_30 - .L_29)
.L_29:
        /*006c*/ 	.word	0x00000000
        /*0070*/ 	.short	0x0004
        /*0072*/ 	.short	0x001c
        /*0074*/ 	.byte	0x00, 0xf0, 0x11, 0x00


	//----- nvinfo : EIATTR_KPARAM_INFO
	.align		4
.L_30:
        /*0078*/ 	.byte	0x04, 0x17
        /*007a*/ 	.short	(.L_32 - .L_31)
.L_31:
        /*007c*/ 	.word	0x00000000
        /*0080*/ 	.short	0x0003
        /*0082*/ 	.short	0x0018
        /*0084*/ 	.byte	0x00, 0xf0, 0x11, 0x00


	//----- nvinfo : EIATTR_KPARAM_INFO
	.align		4
.L_32:
        /*0088*/ 	.byte	0x04, 0x17
        /*008a*/ 	.short	(.L_34 - .L_33)
.L_33:
        /*008c*/ 	.word	0x00000000
        /*0090*/ 	.short	0x0002
        /*0092*/ 	.short	0x0010
        /*0094*/ 	.byte	0x00, 0xf4, 0x21, 0x00


	//----- nvinfo : EIATTR_KPARAM_INFO
	.align		4
.L_34:
        /*0098*/ 	.byte	0x04, 0x17
        /*009a*/ 	.short	(.L_36 - .L_35)
.L_35:
        /*009c*/ 	.word	0x00000000
        /*00a0*/ 	.short	0x0001
        /*00a2*/ 	.short	0x0008
        /*00a4*/ 	.byte	0x00, 0xf4, 0x21, 0x00


	//----- nvinfo : EIATTR_KPARAM_INFO
	.align		4
.L_36:
        /*00a8*/ 	.byte	0x04, 0x17
        /*00aa*/ 	.short	(.L_38 - .L_37)
.L_37:
        /*00ac*/ 	.word	0x00000000
        /*00b0*/ 	.short	0x0000
        /*00b2*/ 	.short	0x0000
        /*00b4*/ 	.byte	0x00, 0xf4, 0x21, 0x00


	//----- nvinfo : EIATTR_AT_ENTRY_FRAGMENTS
	.align		4
.L_38:
        /*00b8*/ 	.byte	0x04, 0x4f
        /*00ba*/ 	.short	(.L_40 - .L_39)


	//   ....[0]....
.L_39:
        /*00bc*/ 	.word	0x00000004


	//----- nvinfo : EIATTR_RESERVED_SMEM_USED
	.align		4
.L_40:
        /*00c0*/ 	.byte	0x01, 0x41
	.zero		2


	//----- nvinfo : EIATTR_SPARSE_MMA_MASK
	.align		4
        /*00c4*/ 	.byte	0x03, 0x50
        /*00c6*/ 	.short	0x0000


	//----- nvinfo : EIATTR_TCGEN05_1CTA_USED
	.align		4
        /*00c8*/ 	.byte	0x01, 0x51
	.zero		2


	//----- nvinfo : EIATTR_MAXREG_COUNT
	.align		4
        /*00cc*/ 	.byte	0x03, 0x1b
        /*00ce*/ 	.short	0x00ff


	//----- nvinfo : EIATTR_NUM_BARRIERS
	.align		4
        /*00d0*/ 	.byte	0x02, 0x4c
        /*00d2*/ 	.byte	0x01
	.zero		1


	//----- nvinfo : EIATTR_INT_WARP_WIDE_INSTR_OFFSETS
	.align		4
        /*00d4*/ 	.byte	0x04, 0x31
        /*00d6*/ 	.short	(.L_42 - .L_41)


	//   ....[0]....
.L_41:
        /*00d8*/ 	.word	0x00001720


	//   ....[1]....
        /*00dc*/ 	.word	0x00001740


	//   ....[2]....
        /*00e0*/ 	.word	0x000017c0


	//   ....[3]....
        /*00e4*/ 	.word	0x00001ac0


	//   ....[4]....
        /*00e8*/ 	.word	0x00001ad0


	//   ....[5]....
        /*00ec*/ 	.word	0x00001b30


	//   ....[6]....
        /*00f0*/ 	.word	0x00001b40


	//   ....[7]....
        /*00f4*/ 	.word	0x00001da0


	//   ....[8]....
        /*00f8*/ 	.word	0x00001db0


	//   ....[9]....
        /*00fc*/ 	.word	0x00001f40


	//   ....[10]....
        /*0100*/ 	.word	0x00001f70


	//   ....[11]....
        /*0104*/ 	.word	0x00001f90


	//   ....[12]....
        /*0108*/ 	.word	0x00001fd0


	//   ....[13]....
        /*010c*/ 	.word	0x00002200


	//   ....[14]....
        /*0110*/ 	.word	0x00002210


	//   ....[15]....
        /*0114*/ 	.word	0x00002540


	//   ....[16]....
        /*0118*/ 	.word	0x00002550


	//   ....[17]....
        /*011c*/ 	.word	0x00002cc0


	//   ....[18]....
        /*0120*/ 	.word	0x00002d10


	//----- nvinfo : EIATTR_COOP_GROUP_MASK_REGIDS
	.align		4
.L_42:
        /*0124*/ 	.byte	0x04, 0x29
        /*0126*/ 	.short	(.L_44 - .L_43)


	//   ....[0]....
.L_43:
        /*0128*/ 	.word	0xffffffff


	//   ....[1]....
        /*012c*/ 	.word	0xffffffff


	//   ....[2]....
        /*0130*/ 	.word	0xffffffff


	//   ....[3]....
        /*0134*/ 	.word	0xffffffff


	//   ....[4]....
        /*0138*/ 	.word	0xffffffff


	//   ....[5]....
        /*013c*/ 	.word	0xffffffff


	//   ....[6]....
        /*0140*/ 	.word	0xffffffff


	//   ....[7]....
        /*0144*/ 	.word	0xffffffff


	//   ....[8]....
        /*0148*/ 	.word	0xffffffff


	//   ....[9]....
        /*014c*/ 	.word	0xffffffff


	//----- nvinfo : EIATTR_COOP_GROUP_INSTR_OFFSETS
	.align		4
.L_44:
        /*0150*/ 	.byte	0x04, 0x28
        /*0152*/ 	.short	(.L_46 - .L_45)


	//   ....[0]....
.L_45:
        /*0154*/ 	.word	0x00000050


	//   ....[1]....
        /*0158*/ 	.word	0x00000310


	//   ....[2]....
        /*015c*/ 	.word	0x00000500


	//   ....[3]....
        /*0160*/ 	.word	0x000009c0


	//   ....[4]....
        /*0164*/ 	.word	0x00000b00


	//   ....[5]....
        /*0168*/ 	.word	0x00000fb0


	//   ....[6]....
        /*016c*/ 	.word	0x000010f0


	//   ....[7]....
        /*0170*/ 	.word	0x000015e0


	//   ....[8]....
        /*0174*/ 	.word	0x00002b50


	//   ....[9]....
        /*0178*/ 	.word	0x00002dc0


	//----- nvinfo : EIATTR_VRC_CTA_INIT_COUNT
	.align		4
.L_46:
        /*017c*/ 	.byte	0x02, 0x4a
        /*017e*/ 	.byte	0x80
	.zero		1


	//----- nvinfo : EIATTR_MBARRIER_INSTR_OFFSETS
	.align		4
        /*0180*/ 	.byte	0x04, 0x39
        /*0182*/ 	.short	(.L_48 - .L_47)


	//   ....[0]....
.L_47:
        /*0184*/ 	.word	0x000017e0
        /*0188*/ 	.word	0x000000ff
        /*018c*/ 	.word	0x00012000
        /*0190*/ 	.short	0x0100
        /*0192*/ 	.byte	0x0c
	.zero		1


	//   ....[1]....
        /*0194*/ 	.word	0x000017f0
        /*0198*/ 	.word	0x000000ff
        /*019c*/ 	.word	0x00012020
        /*01a0*/ 	.short	0x0100
        /*01a2*/ 	.byte	0x0c
	.zero		1


	//   ....[2]....
        /*01a4*/ 	.word	0x000018a0
        /*01a8*/ 	.word	0x000000ff
        /*01ac*/ 	.word	0x00012008
        /*01b0*/ 	.short	0x0100
        /*01b2*/ 	.byte	0x0c
	.zero		1


	//   ....[3]....
        /*01b4*/ 	.word	0x000018b0
        /*01b8*/ 	.word	0x000000ff
        /*01bc*/ 	.word	0x00012028
        /*01c0*/ 	.short	0x0100
        /*01c2*/ 	.byte	0x0c
	.zero		1


	//   ....[4]....
        /*01c4*/ 	.word	0x000019c0
        /*01c8*/ 	.word	0x000000ff
        /*01cc*/ 	.word	0x00012010
        /*01d0*/ 	.short	0x0100
        /*01d2*/ 	.byte	0x0c
	.zero		1


	//   ....[5]....
        /*01d4*/ 	.word	0x000019d0
        /*01d8*/ 	.word	0x000000ff
        /*01dc*/ 	.word	0x00012030
        /*01e0*/ 	.short	0x0100
        /*01e2*/ 	.byte	0x0c
	.zero		1


	//   ....[6]....
        /*01e4*/ 	.word	0x00001bd0
        /*01e8*/ 	.word	0x000000ff
        /*01ec*/ 	.word	0x00012000
        /*01f0*/ 	.short	0x010a
        /*01f2*/ 	.byte	0x0c
	.zero		1


	//   ....[7]....
        /*01f4*/ 	.word	0x00001e00
        /*01f8*/ 	.word	0x000000ff
        /*01fc*/ 	.word	0x00012020
        /*0200*/ 	.short	0x010a
        /*0202*/ 	.byte	0x0c
	.zero		1


	//   ....[8]....
        /*0204*/ 	.word	0x00002050
        /*0208*/ 	.word	0x000000ff
        /*020c*/ 	.word	0x00012000
        /*0210*/ 	.short	0x010a
        /*0212*/ 	.byte	0x12
	.zero		1


	//   ....[9]....
        /*0214*/ 	.word	0x00002250
        /*0218*/ 	.word	0x000000ff
        /*021c*/ 	.word	0x00012020
        /*0220*/ 	.short	0x010a
        /*0222*/ 	.byte	0x12
	.zero		1


	//   ....[10]....
        /*0224*/ 	.word	0x00002320
        /*0228*/ 	.word	0x000000ff
        /*022c*/ 	.word	0x00012000
        /*0230*/ 	.short	0x0108
        /*0232*/ 	.byte	0x0c
	.zero		1


	//   ....[11]....
        /*0234*/ 	.word	0x00002330
        /*0238*/ 	.word	0x000000ff
        /*023c*/ 	.word	0x00012020
        /*0240*/ 	.short	0x0108
        /*0242*/ 	.byte	0x0c
	.zero		1


	//   ....[12]....
        /*0244*/ 	.word	0x00002380
        /*0248*/ 	.word	0x000000ff
        /*024c*/ 	.word	0x00012008
        /*0250*/ 	.short	0x0108
        /*0252*/ 	.byte	0x0c
	.zero		1


	//   ....[13]....
        /*0254*/ 	.word	0x00002390
        /*0258*/ 	.word	0x000000ff
        /*025c*/ 	.word	0x00012028
        /*0260*/ 	.short	0x0108
        /*0262*/ 	.byte	0x0c
	.zero		1


	//   ....[14]....
        /*0264*/ 	.word	0x000023e0
        /*0268*/ 	.word	0x000000ff
        /*026c*/ 	.word	0x00012010
        /*0270*/ 	.short	0x0108
        /*0272*/ 	.byte	0x0c
	.zero		1


	//   ....[15]....
        /*0274*/ 	.word	0x000023f0
        /*0278*/ 	.word	0x000000ff
        /*027c*/ 	.word	0x00012030
        /*0280*/ 	.short	0x0108
        /*0282*/ 	.byte	0x0c
	.zero		1


	//   ....[16]....
        /*0284*/ 	.word	0x00002de0
        /*0288*/ 	.word	0x000000ff
        /*028c*/ 	.word	0x00012000
        /*0290*/ 	.short	0x010a
        /*0292*/ 	.byte	0x0c
	.zero		1


	//   ....[17]....
        /*0294*/ 	.word	0x00002e10
        /*0298*/ 	.word	0x000000ff
        /*029c*/ 	.word	0x00012020
        /*02a0*/ 	.short	0x010a
        /*02a2*/ 	.byte	0x0c
	.zero		1


	//   ....[18]....
        /*02a4*/ 	.word	0x00002e40
        /*02a8*/ 	.word	0x000000ff
        /*02ac*/ 	.word	0x00012000
        /*02b0*/ 	.short	0x010a
        /*02b2*/ 	.byte	0x12
	.zero		1


	//   ....[19]....
        /*02b4*/ 	.word	0x00002e70
        /*02b8*/ 	.word	0x000000ff
        /*02bc*/ 	.word	0x00012020
        /*02c0*/ 	.short	0x010a
        /*02c2*/ 	.byte	0x12
	.zero		1


	//----- nvinfo : EIATTR_NUM_MBARRIERS
	.align		4
.L_48:
        /*02c4*/ 	.byte	0x03, 0x38
        /*02c6*/ 	.short	0x0006


	//----- nvinfo : EIATTR_EXIT_INSTR_OFFSETS
	.align		4
        /*02c8*/ 	.byte	0x04, 0x1c
        /*02ca*/ 	.short	(.L_50 - .L_49)


	//   ....[0]....
.L_49:
        /*02cc*/ 	.word	0x00002dd0


	//----- nvinfo : EIATTR_REQNTID
	.align		4
.L_50:
        /*02d0*/ 	.byte	0x04, 0x10
        /*02d2*/ 	.short	(.L_52 - .L_51)
.L_51:
        /*02d4*/ 	.word	0x00000100
        /*02d8*/ 	.word	0x00000001
        /*02dc*/ 	.word	0x00000001


	//----- nvinfo : EIATTR_CRS_STACK_SIZE
	.align		4
.L_52:
        /*02e0*/ 	.byte	0x04, 0x1e
        /*02e2*/ 	.short	(.L_54 - .L_53)
.L_53:
        /*02e4*/ 	.word	0x00000000


	//----- nvinfo : EIATTR_CBANK_PARAM_SIZE
	.align		4
.L_54:
        /*02e8*/ 	.byte	0x03, 0x19
        /*02ea*/ 	.short	0x0050


	//----- nvinfo : EIATTR_PARAM_CBANK
	.align		4
        /*02ec*/ 	.byte	0x04, 0x0a
        /*02ee*/ 	.short	(.L_56 - .L_55)
	.align		4
.L_55:
        /*02f0*/ 	.word	index@(.nv.constant0.gluon_tcgen05)
        /*02f4*/ 	.short	0x0380
        /*02f6*/ 	.short	0x0050


	//----- nvinfo : EIATTR_SW_WAR
	.align		4
.L_56:
        /*02f8*/ 	.byte	0x04, 0x36
        /*02fa*/ 	.short	(.L_58 - .L_57)
.L_57:
        /*02fc*/ 	.word	0x00000008
.L_58:


//--------------------- .nv.compat                --------------------------
	.section	.nv.compat,"",@"SHT_CUDA_COMPAT_INFO"
	.align	4
        /*0000*/ 	.byte	0x02, 0x02, 0x02, 0x00, 0x02, 0x05, 0x05, 0x00, 0x02, 0x03, 0x03, 0x00, 0x02, 0x06, 0x01, 0x00


//--------------------- .nv.callgraph             --------------------------
	.section	.nv.callgraph,"",@"SHT_CUDA_CALLGRAPH"
	.align	4
	.sectionentsize	8
	.align		4
        /*0000*/ 	.word	0x00000000
	.align		4
        /*0004*/ 	.word	0xffffffff
	.align		4
        /*0008*/ 	.word	0x00000000
	.align		4
        /*000c*/ 	.word	0xfffffffe
	.align		4
        /*0010*/ 	.word	0x00000000
	.align		4
        /*0014*/ 	.word	0xfffffffd
	.align		4
        /*0018*/ 	.word	0x00000000
	.align		4
        /*001c*/ 	.word	0xfffffffc


//--------------------- .text.gluon_tcgen05       --------------------------
	.section	.text.gluon_tcgen05,"ax",@progbits
	.align	128
        .global         gluon_tcgen05
        .type           gluon_tcgen05,@function
        .size           gluon_tcgen05,(.L_x_81 - gluon_tcgen05)
        .other          gluon_tcgen05,@"STO_CUDA_ENTRY STV_DEFAULT"
gluon_tcgen05:
.text.gluon_tcgen05:
[----:B------:R-:W1:Y:S01]  /*0000*/  LDC R1, c[0x0][0x37c] ;  /* 0x0000df00ff017b82 */ /* 0x000e620000000800 */
[----:B------:R-:W2:Y:S02]  /*0010*/  S2R R0, SR_TID.X ;  /* 0x0000000000007919 */ /* 0x000ea40000002100 */
[----:B--2---:R-:W-:-:S13]  /*0020*/  ISETP.GE.U32.AND P2, PT, R0, 0x20, PT ;  /* 0x000000200000780c */ /* 0x004fda0003f46070 */
[----:B------:R-:W-:Y:S05]  /*0030*/  @P2 BRA `(.L_x_0) ;  /* 0x0000000000b82947 */ /* 0x000fea0003800000 */
[----:B------:R-:W2:Y:S01]  /*0040*/  S2UR UR6, SR_CgaCtaId ;  /* 0x00000000000679c3 */ /* 0x000ea20000008800 */
[----:B------:R-:W-:Y:S01]  /*0050*/  NOP ;  /* 0x0000000000007918 */ /* 0x000fe20000000000 */
[----:B------:R-:W-:Y:S02]  /*0060*/  UMOV UR4, 0x40 ;  /* 0x0000004000047882 */ /* 0x000fe40000000000 */
[----:B--2---:R-:W-:-:S09]  /*0070*/  ULEA UR4, UR6, UR4, 0x18 ;  /* 0x0000000406047291 */ /* 0x004fd2000f8ec0ff */
[----:B------:R-:W2:Y:S01]  /*0080*/  LDS.U8 R2, [UR4] ;  /* 0x00000004ff027984 */ /* 0x000ea20008000000 */
[----:B------:R-:W-:Y:S02]  /*0090*/  UMOV UR4, 0x400 ;  /* 0x0000040000047882 */ /* 0x000fe40000000000 */
[----:B------:R-:W-:Y:S01]  /*00a0*/  ULEA UR4, UR6, UR4, 0x18 ;  /* 0x0000000406047291 */ /* 0x000fe2000f8ec0ff */
[----:B--2---:R-:W-:-:S13]  /*00b0*/  ISETP.NE.AND P0, PT, R2, RZ, PT ;  /* 0x000000ff0200720c */ /* 0x004fda0003f05270 */
[----:B------:R-:W-:Y:S05]  /*00c0*/  @P0 BRA `(.L_x_1) ;  /* 0x00000000007c0947 */ /* 0x000fea0003800000 */
[----:B------:R-:W-:-:S13]  /*00d0*/  ELECT P0, URZ, PT ;  /* 0x0000000000ff782f */ /* 0x000fda0003800000 */
[----:B------:R-:W-:Y:S05]  /*00e0*/  @!P0 BRA `(.L_x_2) ;  /* 0x0000000000848947 */ /* 0x000fea0003800000 */
[----:B------:R-:W-:Y:S01]  /*00f0*/  UMOV UR5, 0x8 ;  /* 0x0000000800057882 */ /* 0x000fe20000000000 */
[----:B------:R-:W-:Y:S02]  /*0100*/  IMAD.MOV.U32 R5, RZ, RZ, 0x1 ;  /* 0x00000001ff057424 */ /* 0x000fe400078e00ff */
[----:B------:R-:W-:Y:S02]  /*0110*/  IMAD.MOV.U32 R3, RZ, RZ, 0xff ;  /* 0x000000ffff037424 */ /* 0x000fe400078e00ff */
[----:B------:R-:W-:Y:S04]  /*0120*/  DEPBAR.LE SB2, 0x36 ;  /* 0x0000ad800000791a */ /* 0x000fe80000000000 */
[----:B------:R-:W2:Y:S02]  /*0130*/  UTCATOMSWS.FIND_AND_SET.ALIGN UP0, UR5, UR5 ;  /* 0x00000005000575e3 */ /* 0x000ea40008000800 */
[----:B--2---:R-:W-:-:S04]  /*0140*/  PLOP3.LUT P0, PT, PT, PT, UP0, 0x80, 0x8 ;  /* 0x000000000008781c */ /* 0x004fc80003f0f008 */
[----:B------:R-:W-:-:S04]  /*0150*/  SEL R2, RZ, 0xffffffff, !P0 ;  /* 0xffffffffff027807 */ /* 0x000fc80004000000 */
[----:B------:R-:W-:Y:S01]  /*0160*/  ISETP.NE.AND P0, PT, R2, RZ, PT ;  /* 0x000000ff0200720c */ /* 0x000fe20003f05270 */
[----:B------:R-:W-:-:S12]  /*0170*/  IMAD.U32 R2, RZ, RZ, UR5 ;  /* 0x00000005ff027e24 */ /* 0x000fd8000f8e00ff */
[----:B------:R-:W-:Y:S05]  /*0180*/  @P0 BRA `(.L_x_3) ;  /* 0x0000000000240947 */ /* 0x000fea0003800000 */
.L_x_4:
[----:B------:R-:W-:Y:S05]  /*0190*/  NANOSLEEP 0x64 ;  /* 0x000000640000795d */ /* 0x000fea0003800000 */
[----:B------:R-:W-:-:S05]  /*01a0*/  UMOV UR5, 0x8 ;  /* 0x0000000800057882 */ /* 0x000fca0000000000 */
[----:B------:R-:W-:Y:S04]  /*01b0*/  DEPBAR.LE SB2, 0x36 ;  /* 0x0000ad800000791a */ /* 0x000fe80000000000 */
[----:B------:R-:W2:Y:S02]  /*01c0*/  UTCATOMSWS.FIND_AND_SET.ALIGN UP0, UR5, UR5 ;  /* 0x00000005000575e3 */ /* 0x000ea40008000800 */
[----:B--2---:R-:W-:-:S04]  /*01d0*/  PLOP3.LUT P0, PT, PT, PT, UP0, 0x80, 0x8 ;  /* 0x000000000008781c */ /* 0x004fc80003f0f008 */
[----:B------:R-:W-:-:S04]  /*01e0*/  SEL R2, RZ, 0xffffffff, !P0 ;  /* 0xffffffffff027807 */ /* 0x000fc80004000000 */
[----:B------:R-:W-:Y:S01]  /*01f0*/  ISETP.NE.AND P0, PT, R2, RZ, PT ;  /* 0x000000ff0200720c */ /* 0x000fe20003f05270 */
[----:B------:R-:W-:-:S12]  /*0200*/  IMAD.U32 R2, RZ, RZ, UR5 ;  /* 0x00000005ff027e24 */ /* 0x000fd8000f8e00ff */
[----:B------:R-:W-:Y:S05]  /*0210*/  @!P0 BRA `(.L_x_4) ;  /* 0xfffffffc00dc8947 */ /* 0x000fea000383ffff */
.L_x_3:
[C---:B------:R-:W-:Y:S01]  /*0220*/  VIADD R4, R2.reuse, 0x10 ;  /* 0x0000001002047836 */ /* 0x040fe20000000000 */
[----:B------:R-:W-:Y:S01]  /*0230*/  UMOV UR5, 0x50 ;  /* 0x0000005000057882 */ /* 0x000fe20000000000 */
[----:B------:R-:W-:Y:S01]  /*0240*/  SHF.L.U32 R3, R3, R2, RZ ;  /* 0x0000000203037219 */ /* 0x000fe200000006ff */
[----:B------:R-:W-:Y:S01]  /*0250*/  ULEA UR5, UR6, UR5, 0x18 ;  /* 0x0000000506057291 */ /* 0x000fe2000f8ec0ff */
[----:B------:R-:W-:Y:S01]  /*0260*/  IMAD.SHL.U32 R2, R2, 0x20, RZ ;  /* 0x0000002002027824 */ /* 0x000fe200078e00ff */
[----:B------:R-:W-:-:S04]  /*0270*/  SHF.L.U32 R4, R5, R4, RZ ;  /* 0x0000000405047219 */ /* 0x000fc800000006ff */
[----:B------:R-:W-:-:S05]  /*0280*/  LOP3.LUT R3, R4, R3, RZ, 0xfc, !PT ;  /* 0x0000000304037212 */ /* 0x000fca00078efcff */
[----:B------:R2:W-:Y:S04]  /*0290*/  ATOMS.OR RZ, [UR5], R3 ;  /* 0x00000003ffff798c */ /* 0x0005e8000b000005 */
[----:B------:R2:W-:Y:S01]  /*02a0*/  STS [UR4], R2 ;  /* 0x00000002ff007988 */ /* 0x0005e20008000804 */
[----:B------:R-:W-:Y:S05]  /*02b0*/  BRA `(.L_x_2) ;  /* 0x0000000000107947 */ /* 0x000fea0003800000 */
.L_x_1:
[----:B------:R-:W-:Y:S01]  /*02c0*/  IMAD.MOV.U32 R3, RZ, RZ, -0x1 ;  /* 0xffffffffff037424 */ /* 0x000fe200078e00ff */
[----:B------:R-:W-:-:S04]  /*02d0*/  MOV R2, 0x300 ;  /* 0x0000030000027802 */ /* 0x000fc80000000f00 */
[----:B------:R2:W-:Y:S03]  /*02e0*/  STS [UR4], R3 ;  /* 0x00000003ff007988 */ /* 0x0005e60008000804 */
[----:B-12---:R-:W-:Y:S05]  /*02f0*/  CALL.REL.NOINC `($__internal_1_$__cuda_sm10x_tcgen05_guardrail_trap_phase_invalid_during_alloc) ;  /* 0x0000002800f47944 */ /* 0x006fea0003c00000 */
.L_x_2:
[----:B------:R-:W-:Y:S05]  /*0300*/  WARPSYNC.ALL ;  /* 0x0000000000007948 */ /* 0x000fea0003800000 */
[----:B------:R-:W-:Y:S01]  /*0310*/  NOP ;  /* 0x0000000000007918 */ /* 0x000fe20000000000 */
.L_x_0:
[----:B------:R-:W3:Y:S08]  /*0320*/  S2UR UR4, SR_CgaCtaId ;  /* 0x00000000000479c3 */ /* 0x000ef00000008800 */
[----:B------:R-:W-:Y:S01]  /*0330*/  BAR.SYNC.DEFER_BLOCKING 0x0 ;  /* 0x0000000000007b1d */ /* 0x000fe20000010000 */
[----:B------:R-:W-:-:S05]  /*0340*/  LOP3.LUT R132, R0, 0xff, RZ, 0xc0, !PT ;  /* 0x000000ff00847812 */ /* 0x000fca00078ec0ff */
[----:B------:R-:W-:Y:S02]  /*0350*/  UMOV UR12, 0x400 ;  /* 0x00000400000c7882 */ /* 0x000fe40000000000 */
[----:B------:R-:W4:Y:S08]  /*0360*/  LDC R4, c[0x0][0x398] ;  /* 0x0000e600ff047b82 */ /* 0x000f300000000800 */
[----:B------:R-:W5:Y:S01]  /*0370*/  LDC R12, c[0x0][0x3a0] ;  /* 0x0000e800ff0c7b82 */ /* 0x000f620000000800 */
[----:B---3--:R-:W-:-:S07]  /*0380*/  ULEA UR12, UR4, UR12, 0x18 ;  /* 0x0000000c040c7291 */ /* 0x008fce000f8ec0ff */
[----:B------:R-:W3:Y:S02]  /*0390*/  S2UR UR13, SR_CTAID.Y ;  /* 0x00000000000d79c3 */ /* 0x000ee40000002600 */
[----:B--2---:R-:W2:Y:S06]  /*03a0*/  LDS R3, [UR12] ;  /* 0x0000000cff037984 */ /* 0x004eac0008000800 */
[----:B------:R-:W-:Y:S06]  /*03b0*/  BAR.SYNC.DEFER_BLOCKING 0x0 ;  /* 0x0000000000007b1d */ /* 0x000fec0000010000 */
[----:B------:R-:W-:Y:S05]  /*03c0*/  @P2 BRA `(.L_x_5) ;  /* 0x0000000000182947 */ /* 0x000fea0003800000 */
[----:B------:R-:W-:Y:S01]  /*03d0*/  ELECT P0, URZ, PT ;  /* 0x0000000000ff782f */ /* 0x000fe20003800000 */
[----:B------:R-:W-:Y:S01]  /*03e0*/  IMAD.MOV.U32 R2, RZ, RZ, 0x1 ;  /* 0x00000001ff027424 */ /* 0x000fe200078e00ff */
[----:B------:R-:W-:Y:S01]  /*03f0*/  UMOV UR5, 0x40 ;  /* 0x0000004000057882 */ /* 0x000fe20000000000 */
[----:B------:R-:W-:Y:S01]  /*0400*/  UVIRTCOUNT.DEALLOC.SMPOOL 0x80 ;  /* 0x000000800000784c */ /* 0x000fe20000000000 */
[----:B------:R-:W-:-:S09]  /*0410*/  ULEA UR5, UR4, UR5, 0x18 ;  /* 0x0000000504057291 */ /* 0x000fd2000f8ec0ff */
[----:B------:R5:W-:Y:S03]  /*0420*/  @P0 STS.U8 [UR5], R2 ;  /* 0x00000002ff000988 */ /* 0x000be60008000005 */
.L_x_5:
[----:B------:R-:W5:Y:S01]  /*0430*/  S2UR UR4, SR_CTAID.Z ;  /* 0x00000000000479c3 */ /* 0x000f620000002700 */
[----:B------:R-:W4:Y:S01]  /*0440*/  LDCU UR5, c[0x0][0x370] ;  /* 0x00006e00ff0577ac */ /* 0x000f220008000800 */
[----:B------:R-:W-:Y:S01]  /*0450*/  ISETP.GE.U32.AND P0, PT, R132, 0x20, PT ;  /* 0x000000208400780c */ /* 0x000fe20003f06070 */
[----:B----4-:R-:W-:Y:S01]  /*0460*/  VIADD R4, R4, 0xffffffff ;  /* 0xffffffff04047836 */ /* 0x010fe20000000000 */
[C---:B------:R-:W-:Y:S01]  /*0470*/  ISETP.NE.U32.AND P3, PT, R132.reuse, RZ, PT ;  /* 0x000000ff8400720c */ /* 0x040fe20003f65070 */
[----:B------:R-:W5:Y:S01]  /*0480*/  LDCU UR6, c[0x0][0x374] ;  /* 0x00006e80ff0677ac */ /* 0x000f620008000800 */
[----:B------:R-:W-:Y:S01]  /*0490*/  LEA R10, R132, UR12, 0x2 ;  /* 0x0000000c840a7c11 */ /* 0x000fe2000f8e10ff */
[----:B-----5:R-:W-:Y:S01]  /*04a0*/  VIADD R11, R12, 0xffffffff ;  /* 0xffffffff0c0b7836 */ /* 0x020fe20000000000 */
[----:B------:R-:W4:Y:S01]  /*04b0*/  S2UR UR7, SR_CTAID.X ;  /* 0x00000000000779c3 */ /* 0x000f220000002500 */
[----:B------:R-:W5:Y:S01]  /*04c0*/  LDCU.64 UR14, c[0x0][0x3c0] ;  /* 0x00007800ff0e77ac */ /* 0x000f620008000a00 */
[----:B--2---:R-:W-:Y:S01]  /*04d0*/  R2UR UR24, R3 ;  /* 0x00000000031872ca */ /* 0x004fe200000e0000 */
[----:B------:R-:W-:Y:S04]  /*04e0*/  BSSY.RECONVERGENT B0, `(.L_x_6) ;  /* 0x0000011000007945 */ /* 0x000fe80003800200 */
[----:B------:R2:W-:Y:S01]  /*04f0*/  @!P0 STS [R10], RZ ;  /* 0x000000ff0a008388 */ /* 0x0005e20000000800 */
[----:B------:R-:W-:-:S03]  /*0500*/  NOP ;  /* 0x0000000000007918 */ /* 0x000fc60000000000 */
[----:B------:R2:W-:Y:S01]  /*0510*/  @!P3 STS [UR12+0x24], R4 ;  /* 0x00002404ff00b988 */ /* 0x0005e2000800080c */
[----:B---3--:R-:W-:-:S03]  /*0520*/  UIMAD UR4, UR4, UR6, UR13 ;  /* 0x00000006040472a4 */ /* 0x008fc6000f8e020d */
[----:B------:R2:W-:Y:S01]  /*0530*/  @!P3 STS [UR12+0x20], R11 ;  /* 0x0000200bff00b988 */ /* 0x0005e2000800080c */
[----:B----4-:R-:W-:-:S04]  /*0540*/  UIMAD UR4, UR4, UR5, UR7 ;  /* 0x00000005040472a4 */ /* 0x010fc8000f8e0207 */
[----:B------:R-:W-:-:S04]  /*0550*/  UIMAD UR4, UR4, 0x180, URZ ;  /* 0x00000180040478a4 */ /* 0x000fc8000f8e02ff */
[----:B-----5:R-:W-:-:S04]  /*0560*/  UIADD3 UR20, UP0, UPT, UR4, UR14, URZ ;  /* 0x0000000e04147290 */ /* 0x020fc8000ff1e0ff */
[----:B------:R-:W-:Y:S01]  /*0570*/  ULEA.HI.X.SX32 UR21, UR4, UR15, 0x1, UP0 ;  /* 0x0000000f04157291 */ /* 0x000fe200080f0eff */
[----:B--2---:R-:W-:Y:S11]  /*0580*/  @P3 BRA `(.L_x_7) ;  /* 0x0000000000183947 */ /* 0x004ff60003800000 */
[----:B------:R-:W2:Y:S01]  /*0590*/  LDS R2, [UR12+0x8] ;  /* 0x0000080cff027984 */ /* 0x000ea20008000800 */
[----:B------:R-:W3:Y:S01]  /*05a0*/  LDC.64 R6, c[0x0][0x380] ;  /* 0x0000e000ff067b82 */ /* 0x000ee20000000a00 */
[----:B------:R-:W-:Y:S02]  /*05b0*/  IMAD.MOV.U32 R3, RZ, RZ, 0x70 ;  /* 0x00000070ff037424 */ /* 0x000fe400078e00ff */
[----:B---3--:R3:W-:Y:S03]  /*05c0*/  STS.64 [UR12], R6 ;  /* 0x00000006ff007988 */ /* 0x0087e60008000a0c */
[----:B--2---:R-:W-:-:S05]  /*05d0*/  LOP3.LUT R2, R2, 0x10, R3, 0xd8, !PT ;  /* 0x0000001002027812 */ /* 0x004fca00078ed803 */
[----:B------:R3:W-:Y:S02]  /*05e0*/  STS [UR12+0x8], R2 ;  /* 0x00000802ff007988 */ /* 0x0007e4000800080c */
.L_x_7:
[----:B------:R-:W-:Y:S05]  /*05f0*/  BSYNC.RECONVERGENT B0 ;  /* 0x0000000000007941 */ /* 0x000fea0003800200 */
.L_x_6:
[----:B------:R-:W-:Y:S04]  /*0600*/  BSSY.RECONVERGENT B0, `(.L_x_8) ;  /* 0x000000a000007945 */ /* 0x000fe80003800200 */
[----:B------:R-:W-:Y:S05]  /*0610*/  @P3 BRA `(.L_x_9) ;  /* 0x0000000000203947 */ /* 0x000fea0003800000 */
[----:B---3--:R-:W2:Y:S01]  /*0620*/  LDS R2, [UR12+0x34] ;  /* 0x0000340cff027984 */ /* 0x008ea20008000800 */
[----:B------:R-:W-:Y:S02]  /*0630*/  IMAD.MOV.U32 R3, RZ, RZ, 0x1f000000 ;  /* 0x1f000000ff037424 */ /* 0x000fe400078e00ff */
[----:B------:R-:W-:Y:S01]  /*0640*/  @!P3 IMAD.MOV.U32 R5, RZ, RZ, 0x7f ;  /* 0x0000007fff05b424 */ /* 0x000fe200078e00ff */
[----:B------:R-:W3:Y:S02]  /*0650*/  @!P3 LDS R6, [UR12+0x38] ;  /* 0x0000380cff06b984 */ /* 0x000ee40008000800 */
[----:B--2---:R-:W-:Y:S02]  /*0660*/  LOP3.LUT R2, R2, 0xff000000, R3, 0xb8, !PT ;  /* 0xff00000002027812 */ /* 0x004fe400078eb803 */
[----:B---3--:R-:W-:-:S03]  /*0670*/  @!P3 LOP3.LUT R3, R6, 0xff, R5, 0xb8, !PT ;  /* 0x000000ff0603b812 */ /* 0x008fc600078eb805 */
[----:B------:R2:W-:Y:S04]  /*0680*/  STS [UR12+0x34], R2 ;  /* 0x00003402ff007988 */ /* 0x0005e8000800080c */
[----:B------:R2:W-:Y:S02]  /*0690*/  @!P3 STS [UR12+0x38], R3 ;  /* 0x00003803ff00b988 */ /* 0x0005e4000800080c */
.L_x_9:
[----:B------:R-:W-:Y:S05]  /*06a0*/  BSYNC.RECONVERGENT B0 ;  /* 0x0000000000007941 */ /* 0x000fea0003800200 */
.L_x_8:
[----:B------:R-:W-:Y:S04]  /*06b0*/  BSSY.RECONVERGENT B0, `(.L_x_10) ;  /* 0x000000e000007945 */ /* 0x000fe80003800200 */
[----:B------:R-:W-:Y:S05]  /*06c0*/  @P3 BRA `(.L_x_11) ;  /* 0x0000000000303947 */ /* 0x000fea0003800000 */
[----:B--2---:R-:W2:Y:S01]  /*06d0*/  LDS R3, [UR12+0x34] ;  /* 0x0000340cff037984 */ /* 0x004ea20008000800 */
[----:B------:R-:W4:Y:S03]  /*06e0*/  LDC.64 R8, c[0x0][0x3a8] ;  /* 0x0000ea00ff087b82 */ /* 0x000f260000000a00 */
[----:B---3--:R-:W3:Y:S01]  /*06f0*/  LDS R2, [UR12+0x1c] ;  /* 0x00001c0cff027984 */ /* 0x008ee20008000800 */
[C---:B----4-:R-:W-:Y:S01]  /*0700*/  SHF.L.U64.HI R6, R8.reuse, 0x1, R9 ;  /* 0x0000000108067819 */ /* 0x050fe20000010209 */
[----:B------:R-:W-:-:S03]  /*0710*/  IMAD.SHL.U32 R5, R8, 0x2, RZ ;  /* 0x0000000208057824 */ /* 0x000fc600078e00ff */
[--C-:B------:R-:W-:Y:S02]  /*0720*/  SHF.R.U32.HI R7, RZ, 0x4, R6.reuse ;  /* 0x00000004ff077819 */ /* 0x100fe40000011606 */
[----:B------:R-:W-:-:S05]  /*0730*/  SHF.R.U64 R5, R5, 0x4, R6 ;  /* 0x0000000405057819 */ /* 0x000fca0000001206 */
[----:B------:R4:W-:Y:S01]  /*0740*/  STS [UR12+0xc], R5 ;  /* 0x00000c05ff007988 */ /* 0x0009e2000800080c */
[----:B--2---:R-:W-:Y:S02]  /*0750*/  LOP3.LUT R3, R3, 0x7, RZ, 0xb8, !PT ;  /* 0x0000000703037812 */ /* 0x004fe400078eb8ff */
[----:B---3--:R-:W-:-:S03]  /*0760*/  LOP3.LUT R2, R2, 0xf, R7, 0xb8, !PT ;  /* 0x0000000f02027812 */ /* 0x008fc600078eb807 */
[----:B------:R4:W-:Y:S04]  /*0770*/  STS [UR12+0x34], R3 ;  /* 0x00003403ff007988 */ /* 0x0009e8000800080c */
[----:B------:R4:W-:Y:S02]  /*0780*/  STS [UR12+0x1c], R2 ;  /* 0x00001c02ff007988 */ /* 0x0009e4000800080c */
.L_x_11:
[----:B------:R-:W-:Y:S05]  /*0790*/  BSYNC.RECONVERGENT B0 ;  /* 0x0000000000007941 */ /* 0x000fea0003800200 */
.L_x_10:
[----:B------:R-:W-:Y:S04]  /*07a0*/  BSSY.RECONVERGENT B1, `(.L_x_12) ;  /* 0x000001a000017945 */ /* 0x000fe80003800200 */
[----:B------:R-:W-:Y:S04]  /*07b0*/  BSSY.RELIABLE B0, `(.L_x_13) ;  /* 0x0000015000007945 */ /* 0x000fe80003800100 */
[----:B------:R-:W-:Y:S05]  /*07c0*/  @P3 BRA `(.L_x_14) ;  /* 0x0000000000203947 */ /* 0x000fea0003800000 */
[----:B--234-:R-:W2:Y:S02]  /*07d0*/  LDS R2, [UR12+0x34] ;  /* 0x0000340cff027984 */ /* 0x01cea40008000800 */
[----:B--2---:R-:W-:-:S05]  /*07e0*/  LOP3.LUT R2, R2, 0x38, RZ, 0xb8, !PT ;  /* 0x0000003802027812 */ /* 0x004fca00078eb8ff */
[----:B------:R2:W-:Y:S01]  /*07f0*/  STS [UR12+0x34], R2 ;  /* 0x00003402ff007988 */ /* 0x0005e2000800080c */
[----:B------:R-:W-:Y:S05]  /*0800*/  @P3 BRA `(.L_x_15) ;  /* 0x0000000000203947 */ /* 0x000fea0003800000 */
[----:B--2---:R-:W2:Y:S01]  /*0810*/  LDS R2, [UR12+0x8] ;  /* 0x0000080cff027984 */ /* 0x004ea20008000800 */
[----:B------:R-:W-:-:S05]  /*0820*/  IMAD.MOV.U32 R3, RZ, RZ, 0x780 ;  /* 0x00000780ff037424 */ /* 0x000fca00078e00ff */
[----:B--2---:R-:W-:-:S05]  /*0830*/  LOP3.LUT R2, R2, 0x500, R3, 0xd8, !PT ;  /* 0x0000050002027812 */ /* 0x004fca00078ed803 */
[----:B------:R5:W-:Y:S02]  /*0840*/  STS [UR12+0x8], R2 ;  /* 0x00000802ff007988 */ /* 0x000be4000800080c */
.L_x_14:
[----:B------:R-:W-:Y:S05]  /*0850*/  @P3 BRA `(.L_x_16) ;  /* 0x0000000000283947 */ /* 0x000fea0003800000 */
[----:B--2345:R-:W2:Y:S02]  /*0860*/  LDS R2, [UR12+0x8] ;  /* 0x0000080cff027984 */ /* 0x03cea40008000800 */
[----:B--2---:R-:W-:-:S05]  /*0870*/  LOP3.LUT R2, R2, 0x1800, RZ, 0xb8, !PT ;  /* 0x0000180002027812 */ /* 0x004fca00078eb8ff */
[----:B------:R3:W-:Y:S02]  /*0880*/  STS [UR12+0x8], R2 ;  /* 0x00000802ff007988 */ /* 0x0007e4000800080c */
.L_x_15:
[----:B------:R-:W-:Y:S05]  /*0890*/  @P3 BREAK.RELIABLE B0 ;  /* 0x0000000000003942 */ /* 0x000fea0003800100 */
[----:B------:R-:W-:Y:S05]  /*08a0*/  @P3 BRA `(.L_x_17) ;  /* 0x0000000000243947 */ /* 0x000fea0003800000 */
[----:B------:R-:W4:Y:S01]  /*08b0*/  LDS R3, [UR12+0x8] ;  /* 0x0000080cff037984 */ /* 0x000f220008000800 */
[----:B--23--:R-:W-:-:S05]  /*08c0*/  IMAD.MOV.U32 R2, RZ, RZ, 0x6000 ;  /* 0x00006000ff027424 */ /* 0x00cfca00078e00ff */
[----:B----4-:R-:W-:-:S04]  /*08d0*/  LOP3.LUT R2, R3, 0x4000, R2, 0xd8, !PT ;  /* 0x0000400003027812 */ /* 0x010fc800078ed802 */
[----:B------:R-:W-:-:S05]  /*08e0*/  LOP3.LUT R2, R2, 0x400000, RZ, 0xb8, !PT ;  /* 0x0040000002027812 */ /* 0x000fca00078eb8ff */
[----:B------:R2:W-:Y:S02]  /*08f0*/  STS [UR12+0x8], R2 ;  /* 0x00000802ff007988 */ /* 0x0005e4000800080c */
.L_x_16:
[----:B------:R-:W-:Y:S05]  /*0900*/  BSYNC.RELIABLE B0 ;  /* 0x0000000000007941 */ /* 0x000fea0003800100 */
.L_x_13:
[----:B--2345:R-:W2:Y:S02]  /*0910*/  @!P3 LDS R2, [UR12+0x8] ;  /* 0x0000080cff02b984 */ /* 0x03cea40008000800 */
[----:B--2---:R-:W-:-:S05]  /*0920*/  @!P3 LOP3.LUT R2, R2, 0x8000, RZ, 0xb8, !PT ;  /* 0x000080000202b812 */ /* 0x004fca00078eb8ff */
[----:B------:R4:W-:Y:S02]  /*0930*/  @!P3 STS [UR12+0x8], R2 ;  /* 0x00000802ff00b988 */ /* 0x0009e4000800080c */
.L_x_17:
[----:B------:R-:W-:Y:S05]  /*0940*/  BSYNC.RECONVERGENT B1 ;  /* 0x0000000000017941 */ /* 0x000fea0003800200 */
.L_x_12:
[----:B------:R-:W-:Y:S05]  /*0950*/  WARPSYNC.ALL ;  /* 0x0000000000007948 */ /* 0x000fea0003800000 */
[----:B------:R-:W-:Y:S01]  /*0960*/  NOP ;  /* 0x0000000000007918 */ /* 0x000fe20000000000 */
[----:B------:R-:W5:Y:S02]  /*0970*/  LDC R5, c[0x0][0x39c] ;  /* 0x0000e700ff057b82 */ /* 0x000f640000000800 */
[----:B-----5:R-:W-:Y:S01]  /*0980*/  VIADD R5, R5, 0xffffffff ;  /* 0xffffffff05057836 */ /* 0x020fe20000000000 */
[----:B------:R-:W-:Y:S06]  /*0990*/  @P0 BRA `(.L_x_18) ;  /* 0x0000000000300947 */ /* 0x000fec0003800000 */
[----:B--234-:R-:W2:Y:S01]  /*09a0*/  S2R R2, SR_LANEID ;  /* 0x0000000000027919 */ /* 0x01cea20000000000 */
[----:B------:R-:W-:Y:S05]  /*09b0*/  WARPSYNC.ALL ;  /* 0x0000000000007948 */ /* 0x000fea0003800000 */
[----:B------:R-:W-:Y:S01]  /*09c0*/  NOP ;  /* 0x0000000000007918 */ /* 0x000fe20000000000 */
[----:B--2---:R-:W-:-:S05]  /*09d0*/  IMAD.SHL.U32 R6, R2, 0x4, RZ ;  /* 0x0000000402067824 */ /* 0x004fca00078e00ff */
[----:B------:R-:W2:Y:S01]  /*09e0*/  LDS R7, [R6+UR12] ;  /* 0x0000000c06077984 */ /* 0x000ea20008000800 */
[----:B------:R-:W-:-:S05]  /*09f0*/  IADD3 R2, P1, PT, R6, UR20, RZ ;  /* 0x0000001406027c10 */ /* 0x000fca000ff3e0ff */
[----:B------:R-:W-:-:S05]  /*0a00*/  IMAD.X R3, RZ, RZ, UR21, P1 ;  /* 0x00000015ff037e24 */ /* 0x000fca00088e06ff */
[----:B--2---:R5:W2:Y:S01]  /*0a10*/  ATOMG.E.EXCH.STRONG.GPU PT, RZ, [R2], R7 ;  /* 0x0000000702ff73a8 */ /* 0x004aa200041ee100 */
[----:B------:R-:W-:-:S04]  /*0a20*/  DEPBAR {5,4,3,2,1,0} ;  /* 0x0000003f0000791a */ /* 0x000fc80000000000 */
[----:B------:R-:W3:Y:S02]  /*0a30*/  CCTL.E.C.LDCU.IV.DEEP [UR20] ;  /* 0x0000000014007540 */ /* 0x000ee40009c08000 */
[----:B---3--:R5:W-:Y:S01]  /*0a40*/  UTMACCTL.IV [UR20] ;  /* 0x00000000140079b9 */ /* 0x008be20008000000 */
[----:B------:R-:W-:Y:S01]  /*0a50*/  NOP ;  /* 0x0000000000007918 */ /* 0x000fe20000000000 */
.L_x_18:
[----:B------:R-:W-:Y:S05]  /*0a60*/  @P0 BRA `(.L_x_19) ;  /* 0x00000000000c0947 */ /* 0x000fea0003800000 */
[----:B------:R0:W-:Y:S01]  /*0a70*/  UTMACMDFLUSH ;  /* 0x00000000000079b7 */ /* 0x0001e20000000000 */
[----:B------:R-:W-:Y:S05]  /*0a80*/  @P0 BRA `(.L_x_19) ;  /* 0x0000000000040947 */ /* 0x000fea0003800000 */
[----:B------:R-:W-:-:S04]  /*0a90*/  DEPBAR.LE SB0, 0x0 ;  /* 0x000080000000791a */ /* 0x000fc80000000000 */
.L_x_19:
[----:B------:R-:W-:Y:S05]  /*0aa0*/  WARPSYNC.ALL ;  /* 0x0000000000007948 */ /* 0x000fea0003800000 */
[----:B------:R-:W-:Y:S01]  /*0ab0*/  NOP ;  /* 0x0000000000007918 */ /* 0x000fe20000000000 */
[----:B--2---:R-:W-:Y:S06]  /*0ac0*/  BAR.SYNC.DEFER_BLOCKING 0x0 ;  /* 0x0000000000007b1d */ /* 0x004fec0000010000 */
[----:B------:R-:W-:Y:S02]  /*0ad0*/  BSSY.RECONVERGENT B1, `(.L_x_20) ;  /* 0x000000b000017945 */ /* 0x000fe40003800200 */
[----:B------:R-:W-:Y:S06]  /*0ae0*/  BAR.SYNC.DEFER_BLOCKING 0x0 ;  /* 0x0000000000007b1d */ /* 0x000fec0000010000 */
[----:B------:R2:W-:Y:S01]  /*0af0*/  @!P0 STS [R10], RZ ;  /* 0x000000ff0a008388 */ /* 0x0005e20000000800 */
[----:B------:R-:W-:Y:S01]  /*0b00*/  NOP ;  /* 0x0000000000007918 */ /* 0x000fe20000000000 */
[----:B------:R-:W-:Y:S05]  /*0b10*/  @P3 BRA `(.L_x_21) ;  /* 0x0000000000183947 */ /* 0x000fea0003800000 */
[----:B---345:R-:W3:Y:S01]  /*0b20*/  LDS R2, [UR12+0x8] ;  /* 0x0000080cff027984 */ /* 0x038ee20008000800 */
[----:B------:R-:W4:Y:S01]  /*0b30*/  LDC.64 R6, c[0x0][0x388] ;  /* 0x0000e200ff067b82 */ /* 0x000f220000000a00 */
[----:B------:R-:W-:Y:S02]  /*0b40*/  IMAD.MOV.U32 R3, RZ, RZ, 0x70 ;  /* 0x00000070ff037424 */ /* 0x000fe400078e00ff */
[----:B----4-:R4:W-:Y:S03]  /*0b50*/  STS.64 [UR12], R6 ;  /* 0x00000006ff007988 */ /* 0x0109e60008000a0c */
[----:B---3--:R-:W-:-:S05]  /*0b60*/  LOP3.LUT R2, R2, 0x10, R3, 0xd8, !PT ;  /* 0x0000001002027812 */ /* 0x008fca00078ed803 */
[----:B------:R4:W-:Y:S02]  /*0b70*/  STS [UR12+0x8], R2 ;  /* 0x00000802ff007988 */ /* 0x0009e4000800080c */
.L_x_21:
[----:B-----5:R-:W-:Y:S05]  /*0b80*/  BSYNC.RECONVERGENT B1 ;  /* 0x0000000000017941 */ /* 0x020fea0003800200 */
.L_x_20:
[----:B------:R-:W-:Y:S04]  /*0b90*/  BSSY.RECONVERGENT B1, `(.L_x_22) ;  /* 0x000000a000017945 */ /* 0x000fe80003800200 */
[----:B------:R-:W-:Y:S05]  /*0ba0*/  @P3 BRA `(.L_x_23) ;  /* 0x0000000000203947 */ /* 0x000fea0003800000 */
[----:B---34-:R-:W3:Y:S01]  /*0bb0*/  LDS R2, [UR12+0x34] ;  /* 0x0000340cff027984 */ /* 0x018ee20008000800 */
[----:B------:R-:W-:Y:S02]  /*0bc0*/  IMAD.MOV.U32 R3, RZ, RZ, 0x3f000000 ;  /* 0x3f000000ff037424 */ /* 0x000fe400078e00ff */
[----:B------:R-:W-:Y:S01]  /*0bd0*/  @!P3 IMAD.MOV.U32 R6, RZ, RZ, 0x1f ;  /* 0x0000001fff06b424 */ /* 0x000fe200078e00ff */
[----:B------:R-:W4:Y:S02]  /*0be0*/  @!P3 LDS R7, [UR12+0x38] ;  /* 0x0000380cff07b984 */ /* 0x000f240008000800 */
[----:B---3--:R-:W-:Y:S02]  /*0bf0*/  LOP3.LUT R2, R2, 0xff000000, R3, 0xb8, !PT ;  /* 0xff00000002027812 */ /* 0x008fe400078eb803 */
[----:B----4-:R-:W-:-:S03]  /*0c00*/  @!P3 LOP3.LUT R3, R7, 0xff, R6, 0xb8, !PT ;  /* 0x000000ff0703b812 */ /* 0x010fc600078eb806 */
[----:B------:R5:W-:Y:S04]  /*0c10*/  STS [UR12+0x34], R2 ;  /* 0x00003402ff007988 */ /* 0x000be8000800080c */
[----:B------:R5:W-:Y:S02]  /*0c20*/  @!P3 STS [UR12+0x38], R3 ;  /* 0x00003803ff00b988 */ /* 0x000be4000800080c */
.L_x_23:
[----:B------:R-:W-:Y:S05]  /*0c30*/  BSYNC.RECONVERGENT B1 ;  /* 0x0000000000017941 */ /* 0x000fea0003800200 */
.L_x_22:
[----:B------:R-:W-:Y:S04]  /*0c40*/  BSSY.RECONVERGENT B1, `(.L_x_24) ;  /* 0x0000004000017945 */ /* 0x000fe80003800200 */
[----:B------:R-:W-:Y:S05]  /*0c50*/  @P3 BRA `(.L_x_25) ;  /* 0x0000000000083947 */ /* 0x000fea0003800000 */
[----:B------:R2:W-:Y:S04]  /*0c60*/  STS [UR12+0x24], R11 ;  /* 0x0000240bff007988 */ /* 0x0005e8000800080c */
[----:B------:R2:W-:Y:S02]  /*0c70*/  STS [UR12+0x20], R5 ;  /* 0x00002005ff007988 */ /* 0x0005e4000800080c */
.L_x_25:
[----:B------:R-:W-:Y:S05]  /*0c80*/  BSYNC.RECONVERGENT B1 ;  /* 0x0000000000017941 */ /* 0x000fea0003800200 */
.L_x_24:
[----:B------:R-:W-:Y:S04]  /*0c90*/  BSSY.RECONVERGENT B1, `(.L_x_26) ;  /* 0x000000e000017945 */ /* 0x000fe80003800200 */
[----:B------:R-:W-:Y:S05]  /*0ca0*/  @P3 BRA `(.L_x_27) ;  /* 0x0000000000303947 */ /* 0x000fea0003800000 */
[----:B-----5:R-:W5:Y:S01]  /*0cb0*/  LDS R3, [UR12+0x34] ;  /* 0x0000340cff037984 */ /* 0x020f620008000800 */
[----:B----4-:R-:W4:Y:S03]  /*0cc0*/  LDC.64 R6, c[0x0][0x3b0] ;  /* 0x0000ec00ff067b82 */ /* 0x010f260000000a00 */
[----:B---3--:R-:W3:Y:S01]  /*0cd0*/  LDS R2, [UR12+0x1c] ;  /* 0x00001c0cff027984 */ /* 0x008ee20008000800 */
[C---:B----4-:R-:W-:Y:S01]  /*0ce0*/  SHF.L.U64.HI R7, R6.reuse, 0x1, R7 ;  /* 0x0000000106077819 */ /* 0x050fe20000010207 */
[----:B------:R-:W-:-:S03]  /*0cf0*/  IMAD.SHL.U32 R6, R6, 0x2, RZ ;  /* 0x0000000206067824 */ /* 0x000fc600078e00ff */
[--C-:B------:R-:W-:Y:S02]  /*0d00*/  SHF.R.U32.HI R9, RZ, 0x4, R7.reuse ;  /* 0x00000004ff097819 */ /* 0x100fe40000011607 */
[----:B------:R-:W-:-:S05]  /*0d10*/  SHF.R.U64 R6, R6, 0x4, R7 ;  /* 0x0000000406067819 */ /* 0x000fca0000001207 */
[----:B------:R4:W-:Y:S01]  /*0d20*/  STS [UR12+0xc], R6 ;  /* 0x00000c06ff007988 */ /* 0x0009e2000800080c */
[----:B-----5:R-:W-:Y:S02]  /*0d30*/  LOP3.LUT R3, R3, 0x7, RZ, 0xb8, !PT ;  /* 0x0000000703037812 */ /* 0x020fe400078eb8ff */
[----:B---3--:R-:W-:-:S03]  /*0d40*/  LOP3.LUT R2, R2, 0xf, R9, 0xb8, !PT ;  /* 0x0000000f02027812 */ /* 0x008fc600078eb809 */
[----:B------:R4:W-:Y:S04]  /*0d50*/  STS [UR12+0x34], R3 ;  /* 0x00003403ff007988 */ /* 0x0009e8000800080c */
[----:B------:R4:W-:Y:S02]  /*0d60*/  STS [UR12+0x1c], R2 ;  /* 0x00001c02ff007988 */ /* 0x0009e4000800080c */
.L_x_27:
[----:B------:R-:W-:Y:S05]  /*0d70*/  BSYNC.RECONVERGENT B1 ;  /* 0x0000000000017941 */ /* 0x000fea0003800200 */
.L_x_26:
[----:B------:R-:W-:Y:S04]  /*0d80*/  BSSY.RECONVERGENT B2, `(.L_x_28) ;  /* 0x000001a000027945 */ /* 0x000fe80003800200 */
[----:B------:R-:W-:Y:S04]  /*0d90*/  BSSY.RELIABLE B1, `(.L_x_29) ;  /* 0x0000015000017945 */ /* 0x000fe80003800100 */
[----:B------:R-:W-:Y:S05]  /*0da0*/  @P3 BRA `(.L_x_30) ;  /* 0x0000000000203947 */ /* 0x000fea0003800000 */
[----:B---345:R-:W3:Y:S02]  /*0db0*/  LDS R2, [UR12+0x34] ;  /* 0x0000340cff027984 */ /* 0x038ee40008000800 */
[----:B---3--:R-:W-:-:S05]  /*0dc0*/  LOP3.LUT R2, R2, 0x38, RZ, 0xb8, !PT ;  /* 0x0000003802027812 */ /* 0x008fca00078eb8ff */
[----:B------:R3:W-:Y:S01]  /*0dd0*/  STS [UR12+0x34], R2 ;  /* 0x00003402ff007988 */ /* 0x0007e2000800080c */
[----:B------:R-:W-:Y:S05]  /*0de0*/  @P3 BRA `(.L_x_31) ;  /* 0x0000000000203947 */ /* 0x000fea0003800000 */
[----:B---3--:R-:W3:Y:S01]  /*0df0*/  LDS R2, [UR12+0x8] ;  /* 0x0000080cff027984 */ /* 0x008ee20008000800 */
[----:B------:R-:W-:-:S05]  /*0e00*/  IMAD.MOV.U32 R3, RZ, RZ, 0x780 ;  /* 0x00000780ff037424 */ /* 0x000fca00078e00ff */
[----:B---3--:R-:W-:-:S05]  /*0e10*/  LOP3.LUT R2, R2, 0x500, R3, 0xd8, !PT ;  /* 0x0000050002027812 */ /* 0x008fca00078ed803 */
[----:B------:R3:W-:Y:S02]  /*0e20*/  STS [UR12+0x8], R2 ;  /* 0x00000802ff007988 */ /* 0x0007e4000800080c */
.L_x_30:
[----:B------:R-:W-:Y:S05]  /*0e30*/  @P3 BRA `(.L_x_32) ;  /* 0x0000000000283947 */ /* 0x000fea0003800000 */
[----:B---345:R-:W3:Y:S02]  /*0e40*/  LDS R2, [UR12+0x8] ;  /* 0x0000080cff027984 */ /* 0x038ee40008000800 */
[----:B---3--:R-:W-:-:S05]  /*0e50*/  LOP3.LUT R2, R2, 0x1800, RZ, 0xb8, !PT ;  /* 0x0000180002027812 */ /* 0x008fca00078eb8ff */
[----:B------:R4:W-:Y:S02]  /*0e60*/  STS [UR12+0x8], R2 ;  /* 0x00000802ff007988 */ /* 0x0009e4000800080c */
.L_x_31:
[----:B------:R-:W-:Y:S05]  /*0e70*/  @P3 BREAK.RELIABLE B1 ;  /* 0x0000000000013942 */ /* 0x000fea0003800100 */
[----:B------:R-:W-:Y:S05]  /*0e80*/  @P3 BRA `(.L_x_33) ;  /* 0x0000000000243947 */ /* 0x000fea0003800000 */
[----:B---34-:R-:W3:Y:S01]  /*0e90*/  LDS R2, [UR12+0x8] ;  /* 0x0000080cff027984 */ /* 0x018ee20008000800 */
[----:B------:R-:W-:-:S05]  /*0ea0*/  IMAD.MOV.U32 R3, RZ, RZ, 0x6000 ;  /* 0x00006000ff037424 */ /* 0x000fca00078e00ff */
[----:B---3--:R-:W-:-:S04]  /*0eb0*/  LOP3.LUT R2, R2, 0x6000, R3, 0xd8, !PT ;  /* 0x0000600002027812 */ /* 0x008fc800078ed803 */
[----:B------:R-:W-:-:S05]  /*0ec0*/  LOP3.LUT R2, R2, 0x400000, RZ, 0xb8, !PT ;  /* 0x0040000002027812 */ /* 0x000fca00078eb8ff */
[----:B------:R3:W-:Y:S02]  /*0ed0*/  STS [UR12+0x8], R2 ;  /* 0x00000802ff007988 */ /* 0x0007e4000800080c */
.L_x_32:
[----:B------:R-:W-:Y:S05]  /*0ee0*/  BSYNC.RELIABLE B1 ;  /* 0x0000000000017941 */ /* 0x000fea0003800100 */
.L_x_29:
[----:B---345:R-:W3:Y:S02]  /*0ef0*/  @!P3 LDS R2, [UR12+0x8] ;  /* 0x0000080cff02b984 */ /* 0x038ee40008000800 */
[----:B---3--:R-:W-:-:S05]  /*0f00*/  @!P3 LOP3.LUT R2, R2, 0x8000, RZ, 0xb8, !PT ;  /* 0x000080000202b812 */ /* 0x008fca00078eb8ff */
[----:B------:R5:W-:Y:S02]  /*0f10*/  @!P3 STS [UR12+0x8], R2 ;  /* 0x00000802ff00b988 */ /* 0x000be4000800080c */
.L_x_33:
[----:B------:R-:W-:Y:S05]  /*0f20*/  BSYNC.RECONVERGENT B2 ;  /* 0x0000000000027941 */ /* 0x000fea0003800200 */
.L_x_28:
[----:B------:R-:W-:Y:S05]  /*0f30*/  WARPSYNC.ALL ;  /* 0x0000000000007948 */ /* 0x000fea0003800000 */
[----:B------:R-:W-:Y:S01]  /*0f40*/  NOP ;  /* 0x0000000000007918 */ /* 0x000fe20000000000 */
[----:B------:R-:W-:-:S04]  /*0f50*/  UIADD3 UR5, UPT, UPT, UR4, 0x80, URZ ;  /* 0x0000008004057890 */ /* 0x000fc8000fffe0ff */
[----:B------:R-:W-:-:S04]  /*0f60*/  UIADD3 UR22, UP0, UPT, UR5, UR14, URZ ;  /* 0x0000000e05167290 */ /* 0x000fc8000ff1e0ff */
[----:B------:R-:W-:Y:S01]  /*0f70*/  ULEA.HI.X.SX32 UR23, UR5, UR15, 0x1, UP0 ;  /* 0x0000000f05177291 */ /* 0x000fe200080f0eff */
[----:B------:R-:W-:Y:S11]  /*0f80*/  @P0 BRA `(.L_x_34) ;  /* 0x0000000000300947 */ /* 0x000ff60003800000 */
[----:B---345:R-:W3:Y:S01]  /*0f90*/  S2R R2, SR_LANEID ;  /* 0x0000000000027919 */ /* 0x038ee20000000000 */
[----:B------:R-:W-:Y:S05]  /*0fa0*/  WARPSYNC.ALL ;  /* 0x0000000000007948 */ /* 0x000fea0003800000 */
[----:B------:R-:W-:Y:S01]  /*0fb0*/  NOP ;  /* 0x0000000000007918 */ /* 0x000fe20000000000 */
[----:B---3--:R-:W-:-:S05]  /*0fc0*/  IMAD.SHL.U32 R6, R2, 0x4, RZ ;  /* 0x0000000402067824 */ /* 0x008fca00078e00ff */
[----:B------:R-:W3:Y:S01]  /*0fd0*/  LDS R7, [R6+UR12] ;  /* 0x0000000c06077984 */ /* 0x000ee20008000800 */
[----:B------:R-:W-:-:S05]  /*0fe0*/  IADD3 R2, P1, PT, R6, UR22, RZ ;  /* 0x0000001606027c10 */ /* 0x000fca000ff3e0ff */
[----:B------:R-:W-:-:S05]  /*0ff0*/  IMAD.X R3, RZ, RZ, UR23, P1 ;  /* 0x00000017ff037e24 */ /* 0x000fca00088e06ff */
[----:B---3--:R3:W4:Y:S01]  /*1000*/  ATOMG.E.EXCH.STRONG.GPU PT, RZ, [R2], R7 ;  /* 0x0000000702ff73a8 */ /* 0x00872200041ee100 */
[----:B------:R-:W-:-:S04]  /*1010*/  DEPBAR {5,4,3,2,1,0} ;  /* 0x0000003f0000791a */ /* 0x000fc80000000000 */
[----:B------:R-:W5:Y:S02]  /*1020*/  CCTL.E.C.LDCU.IV.DEEP [UR22] ;  /* 0x0000000016007540 */ /* 0x000f640009c08000 */
[----:B-----5:R3:W-:Y:S01]  /*1030*/  UTMACCTL.IV [UR22] ;  /* 0x00000000160079b9 */ /* 0x0207e20008000000 */
[----:B------:R-:W-:Y:S01]  /*1040*/  NOP ;  /* 0x0000000000007918 */ /* 0x000fe20000000000 */
.L_x_34:
[----:B------:R-:W-:Y:S05]  /*1050*/  @P0 BRA `(.L_x_35) ;  /* 0x00000000000c0947 */ /* 0x000fea0003800000 */
[----:B------:R0:W-:Y:S01]  /*1060*/  UTMACMDFLUSH ;  /* 0x00000000000079b7 */ /* 0x0001e20000000000 */
[----:B------:R-:W-:Y:S05]  /*1070*/  @P0 BRA `(.L_x_35) ;  /* 0x0000000000040947 */ /* 0x000fea0003800000 */
[----:B------:R-:W-:-:S04]  /*1080*/  DEPBAR.LE SB0, 0x0 ;  /* 0x000080000000791a */ /* 0x000fc80000000000 */
.L_x_35:
[----:B------:R-:W-:Y:S05]  /*1090*/  WARPSYNC.ALL ;  /* 0x0000000000007948 */ /* 0x000fea0003800000 */
[----:B------:R-:W-:Y:S01]  /*10a0*/  NOP ;  /* 0x0000000000007918 */ /* 0x000fe20000000000 */
[----:B----4-:R-:W-:Y:S06]  /*10b0*/  BAR.SYNC.DEFER_BLOCKING 0x0 ;  /* 0x0000000000007b1d */ /* 0x010fec0000010000 */
[----:B------:R-:W-:Y:S02]  /*10c0*/  BSSY.RECONVERGENT B2, `(.L_x_36) ;  /* 0x000000b000027945 */ /* 0x000fe40003800200 */
[----:B------:R-:W-:Y:S06]  /*10d0*/  BAR.SYNC.DEFER_BLOCKING 0x0 ;  /* 0x0000000000007b1d */ /* 0x000fec0000010000 */
[----:B------:R4:W-:Y:S01]  /*10e0*/  @!P0 STS [R10], RZ ;  /* 0x000000ff0a008388 */ /* 0x0009e20000000800 */
[----:B------:R-:W-:Y:S01]  /*10f0*/  NOP ;  /* 0x0000000000007918 */ /* 0x000fe20000000000 */
[----:B------:R-:W-:Y:S05]  /*1100*/  @P3 BRA `(.L_x_37) ;  /* 0x0000000000183947 */ /* 0x000fea0003800000 */
[----:B---3-5:R-:W3:Y:S01]  /*1110*/  LDS R2, [UR12+0x8] ;  /* 0x0000080cff027984 */ /* 0x028ee20008000800 */
[----:B------:R-:W5:Y:S01]  /*1120*/  LDC.64 R6, c[0x0][0x390] ;  /* 0x0000e400ff067b82 */ /* 0x000f620000000a00 */
[----:B------:R-:W-:Y:S02]  /*1130*/  IMAD.MOV.U32 R3, RZ, RZ, 0x70 ;  /* 0x00000070ff037424 */ /* 0x000fe400078e00ff */
[----:B-----5:R5:W-:Y:S03]  /*1140*/  STS.64 [UR12], R6 ;  /* 0x00000006ff007988 */ /* 0x020be60008000a0c */
[----:B---3--:R-:W-:-:S05]  /*1150*/  LOP3.LUT R2, R2, 0x10, R3, 0xd8, !PT ;  /* 0x0000001002027812 */ /* 0x008fca00078ed803 */
[----:B------:R5:W-:Y:S02]  /*1160*/  STS [UR12+0x8], R2 ;  /* 0x00000802ff007988 */ /* 0x000be4000800080c */
.L_x_37:
[----:B---3--:R-:W-:Y:S05]  /*1170*/  BSYNC.RECONVERGENT B2 ;  /* 0x0000000000027941 */ /* 0x008fea0003800200 */
.L_x_36:
[----:B------:R-:W-:Y:S04]  /*1180*/  BSSY.RECONVERGENT B3, `(.L_x_38) ;  /* 0x0000011000037945 */ /* 0x000fe80003800200 */
[----:B------:R-:W-:Y:S04]  /*1190*/  BSSY.RELIABLE B2, `(.L_x_39) ;  /* 0x000000e000027945 */ /* 0x000fe80003800100 */
[----:B------:R-:W-:Y:S05]  /*11a0*/  @P3 BRA `(.L_x_40) ;  /* 0x0000000000243947 */ /* 0x000fea0003800000 */
[----:B-----5:R-:W3:Y:S01]  /*11b0*/  LDS R2, [UR12+0x34] ;  /* 0x0000340cff027984 */ /* 0x020ee20008000800 */
[----:B------:R-:W-:-:S05]  /*11c0*/  IMAD.MOV.U32 R3, RZ, RZ, 0x3f000000 ;  /* 0x3f000000ff037424 */ /* 0x000fca00078e00ff */
[----:B---3--:R-:W-:-:S05]  /*11d0*/  LOP3.LUT R2, R2, 0xff000000, R3, 0xb8, !PT ;  /* 0xff00000002027812 */ /* 0x008fca00078eb803 */
[----:B------:R3:W-:Y:S01]  /*11e0*/  STS [UR12+0x34], R2 ;  /* 0x00003402ff007988 */ /* 0x0007e2000800080c */
[----:B------:R-:W-:Y:S05]  /*11f0*/  @P3 BRA `(.L_x_41) ;  /* 0x00000000001c3947 */ /* 0x000fea0003800000 */
[----:B---3--:R-:W3:Y:S01]  /*1200*/  LDS R2, [UR12+0x38] ;  /* 0x0000380cff027984 */ /* 0x008ee20008000800 */
[----:B------:R-:W-:-:S05]  /*1210*/  IMAD.MOV.U32 R3, RZ, RZ, 0x7f ;  /* 0x0000007fff037424 */ /* 0x000fca00078e00ff */
[----:B---3--:R-:W-:-:S05]  /*1220*/  LOP3.LUT R2, R2, 0xff, R3, 0xb8, !PT ;  /* 0x000000ff02027812 */ /* 0x008fca00078eb803 */
[----:B------:R3:W-:Y:S02]  /*1230*/  STS [UR12+0x38], R2 ;  /* 0x00003802ff007988 */ /* 0x0007e4000800080c */
.L_x_40:
[----:B------:R-:W-:Y:S05]  /*1240*/  @P3 BREAK.RELIABLE B2 ;  /* 0x0000000000023942 */ /* 0x000fea0003800100 */
[----:B------:R-:W-:Y:S05]  /*1250*/  @P3 BRA `(.L_x_42) ;  /* 0x00000000000c3947 */ /* 0x000fea0003800000 */
[----:B------:R2:W-:Y:S02]  /*1260*/  STS [UR12+0x20], R5 ;  /* 0x00002005ff007988 */ /* 0x0005e4000800080c */
.L_x_41:
[----:B------:R-:W-:Y:S05]  /*1270*/  BSYNC.RELIABLE B2 ;  /* 0x0000000000027941 */ /* 0x000fea0003800100 */
.L_x_39:
[----:B------:R2:W-:Y:S02]  /*1280*/  @!P3 STS [UR12+0x24], R4 ;  /* 0x00002404ff00b988 */ /* 0x0005e4000800080c */
.L_x_42:
[----:B------:R-:W-:Y:S05]  /*1290*/  BSYNC.RECONVERGENT B3 ;  /* 0x0000000000037941 */ /* 0x000fea0003800200 */
.L_x_38:
[----:B------:R-:W-:Y:S05]  /*12a0*/  WARPSYNC.ALL ;  /* 0x0000000000007948 */ /* 0x000fea0003800000 */
[----:B------:R-:W-:Y:S01]  /*12b0*/  NOP ;  /* 0x0000000000007918 */ /* 0x000fe20000000000 */
[----:B------:R-:W-:Y:S04]  /*12c0*/  BSSY.RECONVERGENT B3, `(.L_x_43) ;  /* 0x000000e000037945 */ /* 0x000fe80003800200 */
[----:B------:R-:W-:Y:S05]  /*12d0*/  @P3 BRA `(.L_x_44) ;  /* 0x0000000000303947 */ /* 0x000fea0003800000 */
[----:B------:R-:W2:Y:S02]  /*12e0*/  LDS R3, [UR12+0x34] ;  /* 0x0000340cff037984 */ /* 0x000ea40008000800 */
[----:B--2---:R-:W2:Y:S02]  /*12f0*/  LDC.64 R4, c[0x0][0x3b8] ;  /* 0x0000ee00ff047b82 */ /* 0x004ea40000000a00 */
[----:B---3-5:R-:W3:Y:S01]  /*1300*/  LDS R2, [UR12+0x1c] ;  /* 0x00001c0cff027984 */ /* 0x028ee20008000800 */
[C---:B--2---:R-:W-:Y:S01]  /*1310*/  SHF.L.U64.HI R5, R4.reuse, 0x1, R5 ;  /* 0x0000000104057819 */ /* 0x044fe20000010205 */
[----:B------:R-:W-:-:S03]  /*1320*/  IMAD.SHL.U32 R4, R4, 0x2, RZ ;  /* 0x0000000204047824 */ /* 0x000fc600078e00ff */
[--C-:B------:R-:W-:Y:S02]  /*1330*/  SHF.R.U32.HI R7, RZ, 0x4, R5.reuse ;  /* 0x00000004ff077819 */ /* 0x100fe40000011605 */
[----:B------:R-:W-:-:S05]  /*1340*/  SHF.R.U64 R4, R4, 0x4, R5 ;  /* 0x0000000404047819 */ /* 0x000fca0000001205 */
[----:B------:R2:W-:Y:S01]  /*1350*/  STS [UR12+0xc], R4 ;  /* 0x00000c04ff007988 */ /* 0x0005e2000800080c */
[----:B------:R-:W-:Y:S02]  /*1360*/  LOP3.LUT R3, R3, 0x7, RZ, 0xb8, !PT ;  /* 0x0000000703037812 */ /* 0x000fe400078eb8ff */
[----:B---3--:R-:W-:-:S03]  /*1370*/  LOP3.LUT R2, R2, 0xf, R7, 0xb8, !PT ;  /* 0x0000000f02027812 */ /* 0x008fc600078eb807 */
[----:B------:R2:W-:Y:S04]  /*1380*/  STS [UR12+0x34], R3 ;  /* 0x00003403ff007988 */ /* 0x0005e8000800080c */
[----:B------:R2:W-:Y:S02]  /*1390*/  STS [UR12+0x1c], R2 ;  /* 0x00001c02ff007988 */ /* 0x0005e4000800080c */
.L_x_44:
[----:B------:R-:W-:Y:S05]  /*13a0*/  BSYNC.RECONVERGENT B3 ;  /* 0x0000000000037941 */ /* 0x000fea0003800200 */
.L_x_43:
[----:B------:R-:W-:Y:S04]  /*13b0*/  BSSY.RECONVERGENT B4, `(.L_x_45) ;  /* 0x000001a000047945 */ /* 0x000fe80003800200 */
[----:B------:R-:W-:Y:S04]  /*13c0*/  BSSY.RELIABLE B3, `(.L_x_46) ;  /* 0x0000015000037945 */ /* 0x000fe80003800100 */
[----:B------:R-:W-:Y:S05]  /*13d0*/  @P3 BRA `(.L_x_47) ;  /* 0x0000000000203947 */ /* 0x000fea0003800000 */
[----:B--23-5:R-:W2:Y:S02]  /*13e0*/  LDS R2, [UR12+0x34] ;  /* 0x0000340cff027984 */ /* 0x02cea40008000800 */
[----:B--2---:R-:W-:-:S05]  /*13f0*/  LOP3.LUT R2, R2, 0x38, RZ, 0xb8, !PT ;  /* 0x0000003802027812 */ /* 0x004fca00078eb8ff */
[----:B------:R2:W-:Y:S01]  /*1400*/  STS [UR12+0x34], R2 ;  /* 0x00003402ff007988 */ /* 0x0005e2000800080c */
[----:B------:R-:W-:Y:S05]  /*1410*/  @P3 BRA `(.L_x_48) ;  /* 0x0000000000203947 */ /* 0x000fea0003800000 */
[----:B--2---:R-:W2:Y:S01]  /*1420*/  LDS R2, [UR12+0x8] ;  /* 0x0000080cff027984 */ /* 0x004ea20008000800 */
[----:B------:R-:W-:-:S05]  /*1430*/  IMAD.MOV.U32 R3, RZ, RZ, 0x780 ;  /* 0x00000780ff037424 */ /* 0x000fca00078e00ff */
[----:B--2---:R-:W-:-:S05]  /*1440*/  LOP3.LUT R2, R2, 0x500, R3, 0xd8, !PT ;  /* 0x0000050002027812 */ /* 0x004fca00078ed803 */
[----:B------:R2:W-:Y:S02]  /*1450*/  STS [UR12+0x8], R2 ;  /* 0x00000802ff007988 */ /* 0x0005e4000800080c */
.L_x_47:
[----:B------:R-:W-:Y:S05]  /*1460*/  @P3 BRA `(.L_x_49) ;  /* 0x0000000000283947 */ /* 0x000fea0003800000 */
[----:B--23-5:R-:W2:Y:S02]  /*1470*/  LDS R2, [UR12+0x8] ;  /* 0x0000080cff027984 */ /* 0x02cea40008000800 */
[----:B--2---:R-:W-:-:S05]  /*1480*/  LOP3.LUT R2, R2, 0x1800, RZ, 0xb8, !PT ;  /* 0x0000180002027812 */ /* 0x004fca00078eb8ff */
[----:B------:R3:W-:Y:S02]  /*1490*/  STS [UR12+0x8], R2 ;  /* 0x00000802ff007988 */ /* 0x0007e4000800080c */
.L_x_48:
[----:B------:R-:W-:Y:S05]  /*14a0*/  @P3 BREAK.RELIABLE B3 ;  /* 0x0000000000033942 */ /* 0x000fea0003800100 */
[----:B------:R-:W-:Y:S05]  /*14b0*/  @P3 BRA `(.L_x_50) ;  /* 0x0000000000243947 */ /* 0x000fea0003800000 */
[----:B--23--:R-:W2:Y:S01]  /*14c0*/  LDS R2, [UR12+0x8] ;  /* 0x0000080cff027984 */ /* 0x00cea20008000800 */
[----:B------:R-:W-:-:S05]  /*14d0*/  IMAD.MOV.U32 R3, RZ, RZ, 0x6000 ;  /* 0x00006000ff037424 */ /* 0x000fca00078e00ff */
[----:B--2---:R-:W-:-:S04]  /*14e0*/  LOP3.LUT R2, R2, 0x6000, R3, 0xd8, !PT ;  /* 0x0000600002027812 */ /* 0x004fc800078ed803 */
[----:B------:R-:W-:-:S05]  /*14f0*/  LOP3.LUT R2, R2, 0x400000, RZ, 0xb8, !PT ;  /* 0x0040000002027812 */ /* 0x000fca00078eb8ff */
[----:B------:R2:W-:Y:S02]  /*1500*/  STS [UR12+0x8], R2 ;  /* 0x00000802ff007988 */ /* 0x0005e4000800080c */
.L_x_49:
[----:B------:R-:W-:Y:S05]  /*1510*/  BSYNC.RELIABLE B3 ;  /* 0x0000000000037941 */ /* 0x000fea0003800100 */
.L_x_46:
[----:B--23-5:R-:W2:Y:S02]  /*1520*/  @!P3 LDS R2, [UR12+0x8] ;  /* 0x0000080cff02b984 */ /* 0x02cea40008000800 */
[----:B--2---:R-:W-:-:S05]  /*1530*/  @!P3 LOP3.LUT R2, R2, 0x8000, RZ, 0xb8, !PT ;  /* 0x000080000202b812 */ /* 0x004fca00078eb8ff */
[----:B------:R5:W-:Y:S02]  /*1540*/  @!P3 STS [UR12+0x8], R2 ;  /* 0x00000802ff00b988 */ /* 0x000be4000800080c */
.L_x_50:
[----:B------:R-:W-:Y:S05]  /*1550*/  BSYNC.RECONVERGENT B4 ;  /* 0x0000000000047941 */ /* 0x000fea0003800200 */
.L_x_45:
[----:B------:R-:W-:Y:S05]  /*1560*/  WARPSYNC.ALL ;  /* 0x0000000000007948 */ /* 0x000fea0003800000 */
[----:B------:R-:W-:Y:S01]  /*1570*/  NOP ;  /* 0x0000000000007918 */ /* 0x000fe20000000000 */
[----:B------:R-:W-:-:S04]  /*1580*/  UIADD3 UR4, UPT, UPT, UR4, 0x100, URZ ;  /* 0x0000010004047890 */ /* 0x000fc8000fffe0ff */
[----:B------:R-:W-:-:S04]  /*1590*/  UIADD3 UR14, UP0, UPT, UR4, UR14, URZ ;  /* 0x0000000e040e7290 */ /* 0x000fc8000ff1e0ff */
[----:B------:R-:W-:Y:S01]  /*15a0*/  ULEA.HI.X.SX32 UR15, UR4, UR15, 0x1, UP0 ;  /* 0x0000000f040f7291 */ /* 0x000fe200080f0eff */
[----:B------:R-:W-:Y:S11]  /*15b0*/  @P0 BRA `(.L_x_51) ;  /* 0x0000000000300947 */ /* 0x000ff60003800000 */
[----:B--23-5:R-:W2:Y:S01]  /*15c0*/  S2R R2, SR_LANEID ;  /* 0x0000000000027919 */ /* 0x02cea20000000000 */
[----:B------:R-:W-:Y:S05]  /*15d0*/  WARPSYNC.ALL ;  /* 0x0000000000007948 */ /* 0x000fea0003800000 */
[----:B------:R-:W-:Y:S01]  /*15e0*/  NOP ;  /* 0x0000000000007918 */ /* 0x000fe20000000000 */
[----:B--2---:R-:W-:-:S05]  /*15f0*/  IMAD.SHL.U32 R4, R2, 0x4, RZ ;  /* 0x0000000402047824 */ /* 0x004fca00078e00ff */
[----:B------:R-:W2:Y:S01]  /*1600*/  LDS R5, [R4+UR12] ;  /* 0x0000000c04057984 */ /* 0x000ea20008000800 */
[----:B------:R-:W-:-:S05]  /*1610*/  IADD3 R2, P1, PT, R4, UR14, RZ ;  /* 0x0000000e04027c10 */ /* 0x000fca000ff3e0ff */
[----:B------:R-:W-:-:S05]  /*1620*/  IMAD.X R3, RZ, RZ, UR15, P1 ;  /* 0x0000000fff037e24 */ /* 0x000fca00088e06ff */
[----:B--2---:R2:W3:Y:S01]  /*1630*/  ATOMG.E.EXCH.STRONG.GPU PT, RZ, [R2], R5 ;  /* 0x0000000502ff73a8 */ /* 0x0044e200041ee100 */
[----:B------:R-:W-:-:S04]  /*1640*/  DEPBAR {5,4,3,2,1,0} ;  /* 0x0000003f0000791a */ /* 0x000fc80000000000 */
[----:B------:R-:W5:Y:S02]  /*1650*/  CCTL.E.C.LDCU.IV.DEEP [UR14] ;  /* 0x000000000e007540 */ /* 0x000f640009c08000 */
[----:B-----5:R2:W-:Y:S01]  /*1660*/  UTMACCTL.IV [UR14] ;  /* 0x000000000e0079b9 */ /* 0x0205e20008000000 */
[----:B------:R-:W-:Y:S01]  /*1670*/  NOP ;  /* 0x0000000000007918 */ /* 0x000fe20000000000 */
.L_x_51:
[----:B------:R-:W-:Y:S05]  /*1680*/  @P0 BRA `(.L_x_52) ;  /* 0x00000000000c0947 */ /* 0x000fea0003800000 */
[----:B------:R0:W-:Y:S01]  /*1690*/  UTMACMDFLUSH ;  /* 0x00000000000079b7 */ /* 0x0001e20000000000 */
[----:B------:R-:W-:Y:S05]  /*16a0*/  @P0 BRA `(.L_x_52) ;  /* 0x0000000000040947 */ /* 0x000fea0003800000 */
[----:B------:R-:W-:-:S04]  /*16b0*/  DEPBAR.LE SB0, 0x0 ;  /* 0x000080000000791a */ /* 0x000fc80000000000 */
.L_x_52:
[----:B------:R-:W-:Y:S05]  /*16c0*/  WARPSYNC.ALL ;  /* 0x0000000000007948 */ /* 0x000fea0003800000 */
[----:B------:R-:W-:Y:S01]  /*16d0*/  NOP ;  /* 0x0000000000007918 */ /* 0x000fe20000000000 */
[----:B---3--:R-:W-:Y:S01]  /*16e0*/  BAR.SYNC.DEFER_BLOCKING 0x0 ;  /* 0x0000000000007b1d */ /* 0x008fe20000010000 */
[----:B--2--5:R-:W-:Y:S01]  /*16f0*/  SHF.R.U32.HI R2, RZ, 0x5, R0 ;  /* 0x00000005ff027819 */ /* 0x024fe20000011600 */
[----:B------:R-:W-:-:S03]  /*1700*/  USHF.L.U32 UR13, UR13, 0x8, URZ ;  /* 0x000000080d0d7899 */ /* 0x000fc600080006ff */
[----:B------:R-:W-:Y:S01]  /*1710*/  R2UR UR16, R2 ;  /* 0x00000000021072ca */ /* 0x000fe200000e0000 */
[----:B------:R-:W-:Y:S01]  /*1720*/  VOTEU.ALL UP0, P3 ;  /* 0x0000000000ff7886 */ /* 0x000fe20001800000 */
[----:B------:R-:W-:Y:S01]  /*1730*/  UMOV UR4, 0x1 ;  /* 0x0000000100047882 */ /* 0x000fe20000000000 */
[----:B------:R-:W-:Y:S01]  /*1740*/  VOTEU.ALL UP1, P3 ;  /* 0x0000000000ff7886 */ /* 0x000fe20001820000 */
[----:B------:R-:W-:Y:S02]  /*1750*/  BSSY.RECONVERGENT B4, `(.L_x_53) ;  /* 0x0000018000047945 */ /* 0x000fe40003800200 */
[----:B------:R-:W-:-:S04]  /*1760*/  @!UP0 UIADD3 UR8, UPT, UPT, -UR4, 0x100000, URZ ;  /* 0x0010000004088890 */ /* 0x000fc8000fffe1ff */
[----:B------:R-:W-:Y:S02]  /*1770*/  @!UP0 USHF.L.U32 UR9, UR8, 0xb, URZ ;  /* 0x0000000b08098899 */ /* 0x000fe400080006ff */
[----:B------:R-:W-:Y:S02]  /*1780*/  @!UP0 USHF.L.U32 UR8, UR8, 0x1, URZ ;  /* 0x0000000108088899 */ /* 0x000fe400080006ff */
[----:B------:R-:W-:-:S04]  /*1790*/  @!UP0 UIADD3 UR4, UPT, UPT, -UR4, 0x100000, URZ ;  /* 0x0010000004048890 */ /* 0x000fc8000fffe1ff */
[----:B------:R-:W-:Y:S02]  /*17a0*/  @!UP0 USHF.L.U32 UR5, UR4, 0xb, URZ ;  /* 0x0000000b04058899 */ /* 0x000fe400080006ff */
[----:B------:R-:W-:Y:S01]  /*17b0*/  @!UP0 USHF.L.U32 UR4, UR4, 0x1, URZ ;  /* 0x0000000104048899 */ /* 0x000fe200080006ff */
[----:B------:R-:W-:Y:S01]  /*17c0*/  VOTEU.ALL UP0, P3 ;  /* 0x0000000000ff7886 */ /* 0x000fe20001800000 */
[----:B------:R-:W2:Y:S04]  /*17d0*/  FENCE.VIEW.ASYNC.S ;  /* 0x00000000000073c6 */ /* 0x000ea80000000000 */
[----:B--2---:R2:W3:Y:S06]  /*17e0*/  @!UP0 SYNCS.EXCH.64 URZ, [UR12+0x12000], UR8 ;  /* 0x012000080cff85b2 */ /* 0x0044ec0008000100 */
[----:B------:R2:W3:Y:S02]  /*17f0*/  @!UP1 SYNCS.EXCH.64 URZ, [UR12+0x12020], UR4 ;  /* 0x012020040cff95b2 */ /* 0x0004e40008000100 */
[----:B---3--:R-:W-:Y:S06]  /*1800*/  BAR.SYNC.DEFER_BLOCKING 0x0 ;  /* 0x0000000000007b1d */ /* 0x008fec0000010000 */
[----:B------:R-:W-:Y:S05]  /*1810*/  @P3 BRA `(.L_x_54) ;  /* 0x00000000002c3947 */ /* 0x000fea0003800000 */
[----:B--2---:R-:W-:Y:S02]  /*1820*/  UMOV UR4, 0x1 ;  /* 0x0000000100047882 */ /* 0x004fe40000000000 */
[----:B------:R-:W-:-:S04]  /*1830*/  UIADD3 UR8, UPT, UPT, -UR4, 0x100000, URZ ;  /* 0x0010000004087890 */ /* 0x000fc8000fffe1ff */
[----:B------:R-:W-:Y:S02]  /*1840*/  USHF.L.U32 UR9, UR8, 0xb, URZ ;  /* 0x0000000b08097899 */ /* 0x000fe400080006ff */
[----:B------:R-:W-:Y:S02]  /*1850*/  USHF.L.U32 UR8, UR8, 0x1, URZ ;  /* 0x0000000108087899 */ /* 0x000fe400080006ff */
[----:B------:R-:W-:-:S04]  /*1860*/  UIADD3 UR4, UPT, UPT, -UR4, 0x100000, URZ ;  /* 0x0010000004047890 */ /* 0x000fc8000fffe1ff */
[----:B------:R-:W-:Y:S02]  /*1870*/  USHF.L.U32 UR5, UR4, 0xb, URZ ;  /* 0x0000000b04057899 */ /* 0x000fe400080006ff */
[----:B------:R-:W-:Y:S01]  /*1880*/  USHF.L.U32 UR4, UR4, 0x1, URZ ;  /* 0x0000000104047899 */ /* 0x000fe200080006ff */
[----:B------:R-:W2:Y:S03]  /*1890*/  FENCE.VIEW.ASYNC.S ;  /* 0x00000000000073c6 */ /* 0x000ea60000000000 */
[----:B--2---:R3:W5:Y:S08]  /*18a0*/  SYNCS.EXCH.64 URZ, [UR12+0x12008], UR8 ;  /* 0x012008080cff75b2 */ /* 0x0047700008000100 */
[----:B------:R3:W2:Y:S02]  /*18b0*/  SYNCS.EXCH.64 URZ, [UR12+0x12028], UR4 ;  /* 0x012028040cff75b2 */ /* 0x0006a40008000100 */
[----:B---3--:R-:W-:Y:S01]  /*18c0*/  NOP ;  /* 0x0000000000007918 */ /* 0x008fe20000000000 */
.L_x_54:
[----:B--2---:R-:W-:Y:S05]  /*18d0*/  BSYNC.RECONVERGENT B4 ;  /* 0x0000000000047941 */ /* 0x004fea0003800200 */
.L_x_53:
[----:B-----5:R-:W-:Y:S01]  /*18e0*/  BAR.SYNC.DEFER_BLOCKING 0x0 ;  /* 0x0000000000007b1d */ /* 0x020fe20000010000 */
[----:B------:R-:W-:Y:S01]  /*18f0*/  UIADD3 UR10, UPT, UPT, UR12, 0x12020, URZ ;  /* 0x000120200c0a7890 */ /* 0x000fe2000fffe0ff */
[----:B------:R-:W-:Y:S01]  /*1900*/  ISETP.GE.AND P0, PT, R12, 0x1, PT ;  /* 0x000000010c00780c */ /* 0x000fe20003f06270 */
[----:B------:R-:W-:-:S03]  /*1910*/  USHF.L.U32 UR11, UR7, 0x7, URZ ;  /* 0x00000007070b7899 */ /* 0x000fc600080006ff */
[----:B------:R-:W-:Y:S04]  /*1920*/  BSSY.RECONVERGENT B4, `(.L_x_55) ;  /* 0x000000d000047945 */ /* 0x000fe80003800200 */
[----:B------:R-:W-:Y:S05]  /*1930*/  @P3 BRA `(.L_x_56) ;  /* 0x00000000002c3947 */ /* 0x000fea0003800000 */
[----:B------:R-:W-:Y:S02]  /*1940*/  UMOV UR4, 0x1 ;  /* 0x0000000100047882 */ /* 0x000fe40000000000 */
[----:B------:R-:W-:-:S04]  /*1950*/  UIADD3 UR8, UPT, UPT, -UR4, 0x100000, URZ ;  /* 0x0010000004087890 */ /* 0x000fc8000fffe1ff */
[----:B------:R-:W-:Y:S02]  /*1960*/  USHF.L.U32 UR9, UR8, 0xb, URZ ;  /* 0x0000000b08097899 */ /* 0x000fe400080006ff */
[----:B------:R-:W-:Y:S02]  /*1970*/  USHF.L.U32 UR8, UR8, 0x1, URZ ;  /* 0x0000000108087899 */ /* 0x000fe400080006ff */
[----:B------:R-:W-:-:S04]  /*1980*/  UIADD3 UR4, UPT, UPT, -UR4, 0x100000, URZ ;  /* 0x0010000004047890 */ /* 0x000fc8000fffe1ff */
[----:B------:R-:W-:Y:S02]  /*1990*/  USHF.L.U32 UR5, UR4, 0xb, URZ ;  /* 0x0000000b04057899 */ /* 0x000fe400080006ff */
[----:B------:R-:W-:Y:S01]  /*19a0*/  USHF.L.U32 UR4, UR4, 0x1, URZ ;  /* 0x0000000104047899 */ /* 0x000fe200080006ff */
[----:B------:R-:W2:Y:S03]  /*19b0*/  FENCE.VIEW.ASYNC.S ;  /* 0x00000000000073c6 */ /* 0x000ea60000000000 */
[----:B--2---:R2:W3:Y:S08]  /*19c0*/  SYNCS.EXCH.64 URZ, [UR12+0x12010], UR8 ;  /* 0x012010080cff75b2 */ /* 0x0044f00008000100 */
[----:B------:R2:W5:Y:S01]  /*19d0*/  SYNCS.EXCH.64 URZ, [UR12+0x12030], UR4 ;  /* 0x012030040cff75b2 */ /* 0x0005620008000100 */
[----:B------:R-:W-:Y:S01]  /*19e0*/  NOP ;  /* 0x0000000000007918 */ /* 0x000fe20000000000 */
.L_x_56:
[----:B--2---:R-:W-:Y:S05]  /*19f0*/  BSYNC.RECONVERGENT B4 ;  /* 0x0000000000047941 */ /* 0x004fea0003800200 */
.L_x_55:
[----:B------:R-:W-:Y:S05]  /*1a00*/  @!P0 BRA `(.L_x_57) ;  /* 0x0000000800388947 */ /* 0x000fea0003800000 */
[----:B---3-5:R-:W-:Y:S01]  /*1a10*/  BAR.SYNC.DEFER_BLOCKING 0x0 ;  /* 0x0000000000007b1d */ /* 0x028fe20000010000 */
[----:B------:R-:W-:Y:S01]  /*1a20*/  ELECT P1, URZ, PT ;  /* 0x0000000000ff782f */ /* 0x000fe20003820000 */
[----:B------:R-:W-:Y:S01]  /*1a30*/  @!P3 IMAD.MOV.U32 R2, RZ, RZ, 0x6000 ;  /* 0x00006000ff02b424 */ /* 0x000fe200078e00ff */
[----:B------:R-:W-:Y:S02]  /*1a40*/  ULOP3.LUT UR6, UR16, 0x3, URZ, 0xc0, !UPT ;  /* 0x0000000310067892 */ /* 0x000fe4000f8ec0ff */
[----:B------:R-:W-:Y:S01]  /*1a50*/  ISETP.LT.U32.AND P1, PT, R132, 0x20, P1 ;  /* 0x000000208400780c */ /* 0x000fe20000f21070 */
[----:B------:R-:W-:Y:S02]  /*1a60*/  UIADD3 UR4, UPT, UPT, UR12, 0xc000, URZ ;  /* 0x0000c0000c047890 */ /* 0x000fe4000fffe0ff */
[----:B------:R-:W-:Y:S02]  /*1a70*/  ULEA UR28, UR6, UR12, 0xc ;  /* 0x0000000c061c7291 */ /* 0x000fe4000f8e60ff */
[----:B------:R-:W-:Y:S01]  /*1a80*/  ULEA UR30, UR6, UR13, 0x6 ;  /* 0x0000000d061e7291 */ /* 0x000fe2000f8e30ff */
[----:B------:R-:W-:Y:S01]  /*1a90*/  UMOV UR7, UR11 ;  /* 0x0000000b00077c82 */ /* 0x000fe20008000000 */
[----:B------:R-:W-:-:S04]  /*1aa0*/  ELECT P0, URZ, PT ;  /* 0x0000000000ff782f */ /* 0x000fc80003800000 */
[----:B------:R-:W-:Y:S02]  /*1ab0*/  ISETP.LT.U32.AND P0, PT, R132, 0x80, P0 ;  /* 0x000000808400780c */ /* 0x000fe40000701070 */
[----:B------:R-:W-:Y:S01]  /*1ac0*/  VOTEU.ANY UP0, P1 ;  /* 0x0000000000ff7886 */ /* 0x000fe20000800100 */
[----:B------:R-:W-:-:S04]  /*1ad0*/  VOTEU.ANY UP2, P1 ;  /* 0x0000000000ff7886 */ /* 0x000fc80000840100 */
[----:B------:R-:W-:Y:S02]  /*1ae0*/  @UP0 UIADD3 UR5, UPT, UPT, UR12, 0x12000, URZ ;  /* 0x000120000c050890 */ /* 0x000fe4000fffe0ff */
[----:B------:R2:W-:Y:S01]  /*1af0*/  @!P3 SYNCS.ARRIVE.TRANS64 RZ, [UR12+0x12000], R2 ;  /* 0x01200002ffffb9a7 */ /* 0x0005e2000800000c */
[----:B------:R-:W-:Y:S01]  /*1b00*/  @UP0 UMOV UR6, URZ ;  /* 0x000000ff00060c82 */ /* 0x000fe20008000000 */
[----:B------:R-:W-:Y:S01]  /*1b10*/  BAR.SYNC.DEFER_BLOCKING 0x0 ;  /* 0x0000000000007b1d */ /* 0x000fe20000010000 */
[----:B------:R-:W-:-:S05]  /*1b20*/  UISETP.NE.U32.AND UP0, UPT, UR16, URZ, UPT ;  /* 0x000000ff1000728c */ /* 0x000fca000bf05070 */
[----:B------:R-:W-:Y:S01]  /*1b30*/  VOTEU.ANY UP1, P0 ;  /* 0x0000000000ff7886 */ /* 0x000fe20000020100 */
[----:B------:R-:W-:-:S04]  /*1b40*/  VOTEU.ANY UP3, P0 ;  /* 0x0000000000ff7886 */ /* 0x000fc80000060100 */
[----:B------:R-:W-:Y:S01]  /*1b50*/  @UP1 UIADD3 UR29, UPT, UPT, UR12, 0x12000, URZ ;  /* 0x000120000c1d1890 */ /* 0x000fe2000fffe0ff */
[----:B------:R-:W-:Y:S01]  /*1b60*/  @UP1 UMOV UR31, URZ ;  /* 0x000000ff001f1c82 */ /* 0x000fe20008000000 */
[----:B------:R2:W-:Y:S01]  /*1b70*/  @UP2 UTMALDG.2D [UR4], [UR20] ;  /* 0x00000004140025b4 */ /* 0x0005e20008008000 */
[----:B------:R3:W-:Y:S06]  /*1b80*/  MEMBAR.ALL.CTA ;  /* 0x0000000000007992 */ /* 0x0007ec0000008000 */
[----:B---3--:R-:W3:Y:S02]  /*1b90*/  FENCE.VIEW.ASYNC.S ;  /* 0x00000000000073c6 */ /* 0x008ee40000000000 */
[----:B---3--:R-:W-:Y:S06]  /*1ba0*/  BAR.SYNC.DEFER_BLOCKING 0x0 ;  /* 0x0000000000007b1d */ /* 0x008fec0000010000 */
[----:B------:R2:W-:Y:S02]  /*1bb0*/  @UP3 UTMALDG.2D [UR28], [UR22] ;  /* 0x0000001c160035b4 */ /* 0x0005e40008008000 */
[----:B------:R-:W-:Y:S06]  /*1bc0*/  BAR.SYNC.DEFER_BLOCKING 0x0 ;  /* 0x0000000000007b1d */ /* 0x000fec0000010000 */
[----:B------:R-:W3:Y:S02]  /*1bd0*/  SYNCS.PHASECHK.TRANS64.TRYWAIT P0, [UR12+0x12000], RZ ;  /* 0x012000ffff0075a7 */ /* 0x000ee4000800110c */
[----:B--23--:R-:W-:Y:S05]  /*1be0*/  @!P0 BRA `(.L_x_58) ;  /* 0x00000010007c8947 */ /* 0x00cfea0003800000 */
.L_x_74:
[----:B------:R-:W-:Y:S05]  /*1bf0*/  BRA.U UP0, `(.L_x_59) ;  /* 0x0000000100587547 */ /* 0x000fea000b800000 */
[----:B------:R-:W-:Y:S02]  /*1c00*/  USHF.R.U32.HI UR6, URZ, 0x4, UR12 ;  /* 0x00000004ff067899 */ /* 0x000fe4000801160c */
[----:B------:R-:W-:Y:S02]  /*1c10*/  USHF.R.U32.HI UR4, URZ, 0x4, UR4 ;  /* 0x00000004ff047899 */ /* 0x000fe40008011604 */
[----:B------:R-:W-:Y:S02]  /*1c20*/  USGXT.U32 UR6, UR6, 0xe ;  /* 0x0000000e0606789a */ /* 0x000fe40008000000 */
[----:B------:R-:W-:Y:S01]  /*1c30*/  USGXT.U32 UR4, UR4, 0xe ;  /* 0x0000000e0404789a */ /* 0x000fe20008000000 */
[----:B------:R-:W-:Y:S01]  /*1c40*/  UMOV UR18, 0x1000080 ;  /* 0x0100008000127882 */ /* 0x000fe20000000000 */
[----:B------:R-:W-:Y:S01]  /*1c50*/  UMOV UR19, 0x40004040 ;  /* 0x4000404000137882 */ /* 0x000fe20000000000 */
[----:B------:R-:W-:Y:S01]  /*1c60*/  UMOV UR7, URZ ;  /* 0x000000ff00077c82 */ /* 0x000fe20008000000 */
[----:B------:R-:W-:Y:S01]  /*1c70*/  UMOV UR8, 0xfffffffe ;  /* 0xfffffffe00087882 */ /* 0x000fe20000000000 */
[----:B------:R-:W-:Y:S01]  /*1c80*/  UMOV UR9, 0x7fffbfdf ;  /* 0x7fffbfdf00097882 */ /* 0x000fe20000000000 */
[----:B------:R-:W-:Y:S01]  /*1c90*/  UMOV UR5, URZ ;  /* 0x000000ff00057c82 */ /* 0x000fe20008000000 */
[----:B------:R-:W-:-:S02]  /*1ca0*/  UIADD3.64 UR18, UPT, UPT, UR6, UR18, URZ ;  /* 0x0000001206127297 */ /* 0x000fc4000fffe0ff */
[----:B------:R-:W-:Y:S02]  /*1cb0*/  ULOP3.LUT UR6, UR6, 0x1000000, URZ, 0xfc, !UPT ;  /* 0x0100000006067892 */ /* 0x000fe4000f8efcff */
[----:B------:R-:W-:Y:S01]  /*1cc0*/  UIADD3.64 UR8, UPT, UPT, UR4, -UR8, URZ ;  /* 0x8000000804087297 */ /* 0x000fe2000fffe0ff */
[----:B------:R-:W-:Y:S01]  /*1cd0*/  UMOV UR26, 0x0 ;  /* 0x00000000001a7882 */ /* 0x000fe20000000000 */
[----:B------:R-:W-:Y:S01]  /*1ce0*/  UMOV UR27, 0x8410490 ;  /* 0x08410490001b7882 */ /* 0x000fe20000000000 */
[----:B------:R-:W-:Y:S01]  /*1cf0*/  UMOV UR5, 0x80004020 ;  /* 0x8000402000057882 */ /* 0x000fe20000000000 */
[----:B------:R-:W-:Y:S01]  /*1d00*/  UMOV UR7, 0x40004040 ;  /* 0x4000404000077882 */ /* 0x000fe20000000000 */
[----:B------:R-:W-:Y:S01]  /*1d10*/  UMOV UR28, 0x0 ;  /* 0x00000000001c7882 */ /* 0x000fe20000000000 */
[----:B------:R-:W-:Y:S01]  /*1d20*/  UMOV UR29, 0x8410490 ;  /* 0x08410490001d7882 */ /* 0x000fe20000000000 */
[----:B------:R2:W-:Y:S02]  /*1d30*/  UTCHMMA gdesc[UR4], gdesc[UR6], tmem[UR24], tmem[UR26], idesc[UR27], !UPT ;  /* 0x00ff1a06040075ea */ /* 0x0005e4000f800018 */
[----:B------:R2:W-:Y:S01]  /*1d40*/  UTCHMMA gdesc[UR8], gdesc[UR18], tmem[UR24], tmem[UR28], idesc[UR29], UPT ;  /* 0x00ff1c12080075ea */ /* 0x0005e2000b800018 */
[----:B------:R-:W-:-:S02]  /*1d50*/  NOP ;  /* 0x0000000000007918 */ /* 0x000fc40000000000 */
.L_x_59:
[----:B------:R-:W-:Y:S01]  /*1d60*/  ELECT P0, URZ, PT ;  /* 0x0000000000ff782f */ /* 0x000fe20003800000 */
[----:B--2---:R-:W-:Y:S01]  /*1d70*/  UMOV UR4, UR10 ;  /* 0x0000000a00047c82 */ /* 0x004fe20008000000 */
[----:B------:R-:W-:Y:S02]  /*1d80*/  UMOV UR5, URZ ;  /* 0x000000ff00057c82 */ /* 0x000fe40008000000 */
[----:B------:R-:W-:-:S13]  /*1d90*/  ISETP.LT.U32.AND P0, PT, R132, 0x20, P0 ;  /* 0x000000208400780c */ /* 0x000fda0000701070 */
[----:B------:R-:W-:Y:S01]  /*1da0*/  VOTEU.ANY UP0, P0 ;  /* 0x0000000000ff7886 */ /* 0x000fe20000000100 */
[----:B------:R-:W-:Y:S01]  /*1db0*/  VOTEU.ANY UP1, P0 ;  /* 0x0000000000ff7886 */ /* 0x000fe20000020100 */
[----:B------:R-:W-:-:S03]  /*1dc0*/  ISETP.GE.U32.AND P0, PT, R12, 0x21, PT ;  /* 0x000000210c00780c */ /* 0x000fc60003f06070 */
[----:B------:R-:W-:Y:S02]  /*1dd0*/  @UP0 UMOV UR4, UR4 ;  /* 0x0000000400040c82 */ /* 0x000fe40008000000 */
[----:B------:R2:W-:Y:S01]  /*1de0*/  @UP1 UTCBAR [UR4], URZ ;  /* 0x000000ff040013e9 */ /* 0x0005e200080000ff */
[----:B------:R-:W-:Y:S06]  /*1df0*/  BAR.SYNC.DEFER_BLOCKING 0x0 ;  /* 0x0000000000007b1d */ /* 0x000fec0000010000 */
[----:B------:R-:W3:Y:S02]  /*1e00*/  SYNCS.PHASECHK.TRANS64.TRYWAIT P1, [UR12+0x12020], RZ ;  /* 0x012020ffff0075a7 */ /* 0x000ee4000802110c */
[----:B--23--:R-:W-:Y:S05]  /*1e10*/  @!P1 BRA `(.L_x_60) ;  /* 0x0000000c00fc9947 */ /* 0x00cfea0003800000 */
.L_x_75:
[----:B------:R-:W-:Y:S01]  /*1e20*/  IMAD.MOV.U32 R2, RZ, RZ, RZ ;  /* 0x000000ffff027224 */ /* 0x000fe200078e00ff */
[----:B------:R-:W-:Y:S06]  /*1e30*/  @!P0 BRA `(.L_x_57) ;  /* 0x00000004002c8947 */ /* 0x000fec0003800000 */
[----:B------:R-:W2:Y:S01]  /*1e40*/  LDCU UR19, c[0x0][0x3a0] ;  /* 0x00007400ff1377ac */ /* 0x000ea20008000800 */
[----:B------:R-:W-:Y:S01]  /*1e50*/  UMOV UR17, 0x1 ;  /* 0x0000000100117882 */ /* 0x000fe20000000000 */
[----:B------:R-:W-:-:S05]  /*1e60*/  UMOV UR10, 0x20 ;  /* 0x00000020000a7882 */ /* 0x000fca0000000000 */
.L_x_64:
[----:B------:R-:W-:Y:S01]  /*1e70*/  BAR.SYNC.DEFER_BLOCKING 0x0 ;  /* 0x0000000000007b1d */ /* 0x000fe20000010000 */
[----:B------:R-:W-:Y:S01]  /*1e80*/  ULEA UR18, UR17, UR12, 0x3 ;  /* 0x0000000c11127291 */ /* 0x000fe2000f8e18ff */
[----:B------:R-:W-:Y:S01]  /*1e90*/  @!P3 IMAD.MOV.U32 R3, RZ, RZ, 0x6000 ;  /* 0x00006000ff03b424 */ /* 0x000fe200078e00ff */
[----:B------:R-:W-:Y:S01]  /*1ea0*/  ELECT P1, URZ, PT ;  /* 0x0000000000ff782f */ /* 0x000fe20003820000 */
[----:B------:R-:W-:-:S03]  /*1eb0*/  ULEA UR8, UR17, UR12, 0xd ;  /* 0x0000000c11087291 */ /* 0x000fc6000f8e68ff */
[----:B------:R-:W-:Y:S02]  /*1ec0*/  ISETP.LT.U32.AND P1, PT, R132, 0x20, P1 ;  /* 0x000000208400780c */ /* 0x000fe40000f21070 */
[----:B------:R-:W-:Y:S01]  /*1ed0*/  ELECT P0, URZ, PT ;  /* 0x0000000000ff782f */ /* 0x000fe20003800000 */
[----:B------:R-:W-:-:S03]  /*1ee0*/  UIADD3 UR8, UPT, UPT, UR8, 0xc000, URZ ;  /* 0x0000c00008087890 */ /* 0x000fc6000fffe0ff */
[----:B------:R-:W-:Y:S01]  /*1ef0*/  ISETP.LT.U32.AND P0, PT, R132, 0x80, P0 ;  /* 0x000000808400780c */ /* 0x000fe20000701070 */
[----:B------:R-:W-:Y:S02]  /*1f00*/  ULEA UR4, UR17, UR12, 0xe ;  /* 0x0000000c11047291 */ /* 0x000fe4000f8e70ff */
[----:B------:R-:W-:Y:S01]  /*1f10*/  ULOP3.LUT UR5, UR16, 0x3, URZ, 0xc0, !UPT ;  /* 0x0000000310057892 */ /* 0x000fe2000f8ec0ff */
[----:B------:R-:W-:-:S03]  /*1f20*/  UMOV UR31, UR10 ;  /* 0x0000000a001f7c82 */ /* 0x000fc60008000000 */
[----:B------:R-:W-:Y:S01]  /*1f30*/  ULEA UR28, UR5, UR4, 0xc ;  /* 0x00000004051c7291 */ /* 0x000fe2000f8e60ff */
[----:B------:R-:W-:Y:S01]  /*1f40*/  VOTEU.ANY UP0, P1 ;  /* 0x0000000000ff7886 */ /* 0x000fe20000800100 */
[----:B------:R-:W-:Y:S01]  /*1f50*/  ULEA UR30, UR5, UR13, 0x6 ;  /* 0x0000000d051e7291 */ /* 0x000fe2000f8e30ff */
[----:B------:R3:W-:Y:S03]  /*1f60*/  @!P3 SYNCS.ARRIVE.TRANS64 RZ, [UR18+0x12000], R3 ;  /* 0x01200003ffffb9a7 */ /* 0x0007e60008000012 */
[----:B------:R-:W-:Y:S01]  /*1f70*/  VOTEU.ANY UP1, P0 ;  /* 0x0000000000ff7886 */ /* 0x000fe20000020100 */
[----:B------:R-:W-:Y:S01]  /*1f80*/  @UP0 UIADD3 UR9, UPT, UPT, UR18, 0x12000, URZ ;  /* 0x0001200012090890 */ /* 0x000fe2000fffe0ff */
[----:B------:R-:W-:Y:S01]  /*1f90*/  VOTEU.ANY UP0, P1 ;  /* 0x0000000000ff7886 */ /* 0x000fe20000800100 */
[----:B------:R-:W-:Y:S02]  /*1fa0*/  BAR.SYNC.DEFER_BLOCKING 0x0 ;  /* 0x0000000000007b1d */ /* 0x000fe40000010000 */
[----:B------:R-:W-:Y:S01]  /*1fb0*/  @UP1 UIADD3 UR29, UPT, UPT, UR18, 0x12000, URZ ;  /* 0x00012000121d1890 */ /* 0x000fe2000fffe0ff */
[----:B---3--:R-:W-:-:S03]  /*1fc0*/  IMAD.U32 R3, R2, -0x80000000, RZ ;  /* 0x8000000002037824 */ /* 0x008fc600078e00ff */
[----:B------:R-:W-:Y:S01]  /*1fd0*/  VOTEU.ANY UP1, P0 ;  /* 0x0000000000ff7886 */ /* 0x000fe20000020100 */
[----:B------:R3:W-:Y:S01]  /*1fe0*/  @UP0 UTMALDG.2D [UR8], [UR20] ;  /* 0x00000008140005b4 */ /* 0x0007e20008008000 */
[----:B------:R-:W-:Y:S01]  /*1ff0*/  UISETP.NE.U32.AND UP0, UPT, UR16, URZ, UPT ;  /* 0x000000ff1000728c */ /* 0x000fe2000bf05070 */
[----:B------:R5:W-:Y:S06]  /*2000*/  MEMBAR.ALL.CTA ;  /* 0x0000000000007992 */ /* 0x000bec0000008000 */
[----:B-----5:R-:W5:Y:S02]  /*2010*/  FENCE.VIEW.ASYNC.S ;  /* 0x00000000000073c6 */ /* 0x020f640000000000 */
[----:B-----5:R-:W-:Y:S06]  /*2020*/  BAR.SYNC.DEFER_BLOCKING 0x0 ;  /* 0x0000000000007b1d */ /* 0x020fec0000010000 */
[----:B------:R3:W-:Y:S02]  /*2030*/  @UP1 UTMALDG.2D [UR28], [UR22] ;  /* 0x0000001c160015b4 */ /* 0x0007e40008008000 */
[----:B------:R-:W-:Y:S06]  /*2040*/  BAR.SYNC.DEFER_BLOCKING 0x0 ;  /* 0x0000000000007b1d */ /* 0x000fec0000010000 */
[----:B------:R-:W5:Y:S02]  /*2050*/  SYNCS.PHASECHK.TRANS64.TRYWAIT P0, [UR18+0x12000], R3 ;  /* 0x01200003ff0075a7 */ /* 0x000f640008001112 */
[----:B---3-5:R-:W-:Y:S05]  /*2060*/  @!P0 BRA `(.L_x_61) ;  /* 0x0000000c00748947 */ /* 0x028fea0003800000 */
.L_x_76:
[----:B------:R-:W-:Y:S05]  /*2070*/  BRA.U UP0, `(.L_x_62) ;  /* 0x0000000100507547 */ /* 0x000fea000b800000 */
[----:B------:R-:W-:Y:S02]  /*2080*/  USHF.R.U32.HI UR6, URZ, 0x4, UR8 ;  /* 0x00000004ff067899 */ /* 0x000fe40008011608 */
[----:B------:R-:W-:Y:S02]  /*2090*/  USHF.R.U32.HI UR8, URZ, 0x4, UR4 ;  /* 0x00000004ff087899 */ /* 0x000fe40008011604 */
[----:B------:R-:W-:Y:S02]  /*20a0*/  USGXT.U32 UR6, UR6, 0xe ;  /* 0x0000000e0606789a */ /* 0x000fe40008000000 */
[----:B------:R-:W-:Y:S02]  /*20b0*/  USGXT.U32 UR8, UR8, 0xe ;  /* 0x0000000e0808789a */ /* 0x000fe40008000000 */
[----:B------:R-:W-:Y:S02]  /*20c0*/  UIADD3 UR26, UP0, UPT, UR6, 0x2, URZ ;  /* 0x00000002061a7890 */ /* 0x000fe4000ff1e0ff */
[----:B------:R-:W-:Y:S01]  /*20d0*/  UIADD3 UR28, UP1, UPT, UR8, 0x1000080, URZ ;  /* 0x01000080081c7890 */ /* 0x000fe2000ff3e0ff */
[----:B------:R-:W-:Y:S01]  /*20e0*/  UMOV UR4, URZ ;  /* 0x000000ff00047c82 */ /* 0x000fe20008000000 */
[----:B------:R-:W-:Y:S01]  /*20f0*/  UMOV UR5, URZ ;  /* 0x000000ff00057c82 */ /* 0x000fe20008000000 */
[----:B------:R-:W-:-:S02]  /*2100*/  ULOP3.LUT UR8, UR8, 0x1000000, URZ, 0xfc, !UPT ;  /* 0x0100000008087892 */ /* 0x000fc4000f8efcff */
[----:B------:R-:W-:Y:S02]  /*2110*/  UIADD3.X UR27, UPT, UPT, UR4, -0x7fffbfe0, URZ, UP0, !UPT ;  /* 0x80004020041b7890 */ /* 0x000fe400087fe4ff */
[----:B------:R-:W-:Y:S01]  /*2120*/  UIADD3.X UR29, UPT, UPT, UR5, 0x40004040, URZ, UP1, !UPT ;  /* 0x40004040051d7890 */ /* 0x000fe20008ffe4ff */
[----:B------:R-:W-:Y:S01]  /*2130*/  UMOV UR30, 0x0 ;  /* 0x00000000001e7882 */ /* 0x000fe20000000000 */
[----:B------:R-:W-:Y:S01]  /*2140*/  UMOV UR31, 0x8410490 ;  /* 0x08410490001f7882 */ /* 0x000fe20000000000 */
[----:B------:R-:W-:Y:S01]  /*2150*/  UMOV UR7, 0x80004020 ;  /* 0x8000402000077882 */ /* 0x000fe20000000000 */
[----:B------:R-:W-:Y:S01]  /*2160*/  UMOV UR9, 0x40004040 ;  /* 0x4000404000097882 */ /* 0x000fe20000000000 */
[----:B------:R-:W-:Y:S01]  /*2170*/  UMOV UR4, 0x0 ;  /* 0x0000000000047882 */ /* 0x000fe20000000000 */
[----:B------:R-:W-:Y:S01]  /*2180*/  UMOV UR5, 0x8410490 ;  /* 0x0841049000057882 */ /* 0x000fe20000000000 */
[----:B------:R3:W-:Y:S02]  /*2190*/  UTCHMMA gdesc[UR6], gdesc[UR8], tmem[UR24], tmem[UR30], idesc[UR31], UPT ;  /* 0x00ff1e08060075ea */ /* 0x0007e4000b800018 */
[----:B------:R3:W-:Y:S01]  /*21a0*/  UTCHMMA gdesc[UR26], gdesc[UR28], tmem[UR24], tmem[UR4], idesc[UR5], UPT ;  /* 0x00ff041c1a0075ea */ /* 0x0007e2000b800018 */
[----:B------:R-:W-:-:S02]  /*21b0*/  NOP ;  /* 0x0000000000007918 */ /* 0x000fc40000000000 */
.L_x_62:
[----:B------:R-:W-:Y:S01]  /*21c0*/  ELECT P0, URZ, PT ;  /* 0x0000000000ff782f */ /* 0x000fe20003800000 */
[----:B---3--:R-:W-:-:S03]  /*21d0*/  UIADD3 UR4, UPT, UPT, UR18, 0x12020, URZ ;  /* 0x0001202012047890 */ /* 0x008fc6000fffe0ff */
[----:B------:R-:W-:Y:S01]  /*21e0*/  ISETP.LT.U32.AND P0, PT, R132, 0x20, P0 ;  /* 0x000000208400780c */ /* 0x000fe20000701070 */
[----:B------:R-:W-:-:S12]  /*21f0*/  UMOV UR5, URZ ;  /* 0x000000ff00057c82 */ /* 0x000fd80008000000 */
[----:B------:R-:W-:Y:S01]  /*2200*/  VOTEU.ANY UP0, P0 ;  /* 0x0000000000ff7886 */ /* 0x000fe20000000100 */
[----:B------:R-:W-:-:S04]  /*2210*/  VOTEU.ANY UP1, P0 ;  /* 0x0000000000ff7886 */ /* 0x000fc80000020100 */
[----:B------:R-:W-:Y:S02]  /*2220*/  @UP0 UMOV UR4, UR4 ;  /* 0x0000000400040c82 */ /* 0x000fe40008000000 */
[----:B------:R3:W-:Y:S01]  /*2230*/  @UP1 UTCBAR [UR4], URZ ;  /* 0x000000ff040013e9 */ /* 0x0007e200080000ff */
[----:B------:R-:W-:Y:S06]  /*2240*/  BAR.SYNC.DEFER_BLOCKING 0x0 ;  /* 0x0000000000007b1d */ /* 0x000fec0000010000 */
[----:B------:R-:W5:Y:S02]  /*2250*/  SYNCS.PHASECHK.TRANS64.TRYWAIT P0, [UR18+0x12020], R3 ;  /* 0x01202003ff0075a7 */ /* 0x000f640008001112 */
[----:B---3-5:R-:W-:Y:S05]  /*2260*/  @!P0 BRA `(.L_x_63) ;  /* 0x0000000c00008947 */ /* 0x028fea0003800000 */
.L_x_77:
[----:B------:R-:W-:Y:S02]  /*2270*/  UIADD3 UR17, UPT, UPT, UR17, 0x1, URZ ;  /* 0x0000000111117890 */ /* 0x000fe4000fffe0ff */
[----:B------:R-:W-:Y:S02]  /*2280*/  UIADD3 UR10, UPT, UPT, UR10, 0x20, URZ ;  /* 0x000000200a0a7890 */ /* 0x000fe4000fffe0ff */
[----:B------:R-:W-:-:S04]  /*2290*/  UISETP.NE.U32.AND UP0, UPT, UR17, 0x3, UPT ;  /* 0x000000031100788c */ /* 0x000fc8000bf05070 */
[----:B------:R-:W-:Y:S02]  /*22a0*/  USEL UR17, UR17, URZ, UP0 ;  /* 0x000000ff11117287 */ /* 0x000fe40008000000 */
[----:B------:R-:W-:Y:S02]  /*22b0*/  USEL UR4, URZ, 0x1, UP0 ;  /* 0x00000001ff047887 */ /* 0x000fe40008000000 */
[----:B--2---:R-:W-:-:S04]  /*22c0*/  UISETP.GE.AND UP0, UPT, UR10, UR19, UPT ;  /* 0x000000130a00728c */ /* 0x004fc8000bf06270 */
[----:B------:R-:W-:-:S05]  /*22d0*/  LOP3.LUT R2, R2, UR4, RZ, 0x3c, !PT ;  /* 0x0000000402027c12 */ /* 0x000fca000f8e3cff */
[----:B------:R-:W-:Y:S05]  /*22e0*/  BRA.U !UP0, `(.L_x_64) ;  /* 0xfffffff908e07547 */ /* 0x000fea000b83ffff */
.L_x_57:
[----:B---3-5:R-:W-:Y:S06]  /*22f0*/  BAR.SYNC.DEFER_BLOCKING 0x0 ;  /* 0x0000000000007b1d */ /* 0x028fec0000010000 */
[----:B------:R-:W-:Y:S04]  /*2300*/  BSSY.RECONVERGENT B4, `(.L_x_65) ;  /* 0x0000004000047945 */ /* 0x000fe80003800200 */
[----:B------:R-:W-:Y:S05]  /*2310*/  @P3 BRA `(.L_x_66) ;  /* 0x0000000000083947 */ /* 0x000fea0003800000 */
[----:B------:R-:W2:Y:S02]  /*2320*/  SYNCS.CCTL.IV [UR12+0x12000] ;  /* 0x01200000ff0079b1 */ /* 0x000ea4000800000c */
[----:B--2---:R-:W2:Y:S02]  /*2330*/  SYNCS.CCTL.IV [UR12+0x12020] ;  /* 0x01202000ff0079b1 */ /* 0x004ea4000800000c */
.L_x_66:
[----:B------:R-:W-:Y:S05]  /*2340*/  BSYNC.RECONVERGENT B4 ;  /* 0x0000000000047941 */ /* 0x000fea0003800200 */
.L_x_65:
[----:B--2---:R-:W-:Y:S06]  /*2350*/  BAR.SYNC.DEFER_BLOCKING 0x0 ;  /* 0x0000000000007b1d */ /* 0x004fec0000010000 */
[----:B------:R-:W-:Y:S04]  /*2360*/  BSSY.RECONVERGENT B4, `(.L_x_67) ;  /* 0x0000004000047945 */ /* 0x000fe80003800200 */
[----:B------:R-:W-:Y:S05]  /*2370*/  @P3 BRA `(.L_x_68) ;  /* 0x0000000000083947 */ /* 0x000fea0003800000 */
[----:B------:R-:W2:Y:S02]  /*2380*/  SYNCS.CCTL.IV [UR12+0x12008] ;  /* 0x01200800ff0079b1 */ /* 0x000ea4000800000c */
[----:B--2---:R-:W2:Y:S02]  /*2390*/  SYNCS.CCTL.IV [UR12+0x12028] ;  /* 0x01202800ff0079b1 */ /* 0x004ea4000800000c */
.L_x_68:
[----:B------:R-:W-:Y:S05]  /*23a0*/  BSYNC.RECONVERGENT B4 ;  /* 0x0000000000047941 */ /* 0x000fea0003800200 */
.L_x_67:
[----:B--2---:R-:W-:Y:S06]  /*23b0*/  BAR.SYNC.DEFER_BLOCKING 0x0 ;  /* 0x0000000000007b1d */ /* 0x004fec0000010000 */
[----:B------:R-:W-:Y:S04]  /*23c0*/  BSSY.RECONVERGENT B4, `(.L_x_69) ;  /* 0x0000004000047945 */ /* 0x000fe80003800200 */
[----:B------:R-:W-:Y:S05]  /*23d0*/  @P3 BRA `(.L_x_70) ;  /* 0x0000000000083947 */ /* 0x000fea0003800000 */
[----:B------:R-:W2:Y:S02]  /*23e0*/  SYNCS.CCTL.IV [UR12+0x12010] ;  /* 0x01201000ff0079b1 */ /* 0x000ea4000800000c */
[----:B--2---:R-:W2:Y:S02]  /*23f0*/  SYNCS.CCTL.IV [UR12+0x12030] ;  /* 0x01203000ff0079b1 */ /* 0x004ea4000800000c */
.L_x_70:
[----:B------:R-:W-:Y:S05]  /*2400*/  BSYNC.RECONVERGENT B4 ;  /* 0x0000000000047941 */ /* 0x000fea0003800200 */
.L_x_69:
[----:B------:R-:W-:Y:S01]  /*2410*/  ULOP3.LUT UR5, UR16, 0x3, URZ, 0xc0, !UPT ;  /* 0x0000000310057892 */ /* 0x000fe2000f8ec0ff */
[C---:B------:R-:W-:Y:S01]  /*2420*/  IMAD.SHL.U32 R2, R0.reuse, 0x10, RZ ;  /* 0x0000001000027824 */ /* 0x040fe200078e00ff */
[----:B------:R-:W-:Y:S01]  /*2430*/  USHF.L.U32 UR16, UR16, 0x5, URZ ;  /* 0x0000000510107899 */ /* 0x000fe200080006ff */
[C---:B------:R-:W-:Y:S01]  /*2440*/  IMAD.SHL.U32 R3, R0.reuse, 0x100, RZ ;  /* 0x0000010000037824 */ /* 0x040fe200078e00ff */
[----:B------:R-:W-:Y:S01]  /*2450*/  ULEA UR4, UR5, UR24, 0x15 ;  /* 0x0000001805047291 */ /* 0x000fe2000f8ea8ff */
[----:B------:R-:W-:Y:S01]  /*2460*/  IMAD.SHL.U32 R0, R0, 0x80, RZ ;  /* 0x0000008000007824 */ /* 0x000fe200078e00ff */
[----:B------:R-:W-:Y:S02]  /*2470*/  ULOP3.LUT UR16, UR16, 0x80, URZ, 0xc0, !UPT ;  /* 0x0000008010107892 */ /* 0x000fe4000f8ec0ff */
[----:B------:R-:W-:Y:S02]  /*2480*/  LOP3.LUT R3, R2, 0x8070, R3, 0xc8, !PT ;  /* 0x0000807002037812 */ /* 0x000fe400078ec803 */
[----:B------:R-:W-:Y:S01]  /*2490*/  ELECT P0, URZ, PT ;  /* 0x0000000000ff782f */ /* 0x000fe20003800000 */
[----:B------:R-:W-:Y:S01]  /*24a0*/  UIADD3 UR4, UPT, UPT, UR4, UR16, URZ ;  /* 0x0000001004047290 */ /* 0x000fe2000fffe0ff */
[----:B------:R-:W-:Y:S01]  /*24b0*/  LOP3.LUT R0, R3, 0x3f80, R0, 0xf8, !PT ;  /* 0x00003f8003007812 */ /* 0x000fe200078ef800 */
[----:B------:R-:W-:Y:S01]  /*24c0*/  UMOV UR6, UR11 ;  /* 0x0000000b00067c82 */ /* 0x000fe20008000000 */
[----:B------:R-:W-:-:S02]  /*24d0*/  ISETP.LT.U32.AND P0, PT, R132, 0x80, P0 ;  /* 0x000000808400780c */ /* 0x000fc40000701070 */
[C---:B------:R-:W-:Y:S02]  /*24e0*/  LOP3.LUT R2, R0.reuse, 0x10, RZ, 0x3c, !PT ;  /* 0x0000001000027812 */ /* 0x040fe400078e3cff */
[----:B------:R-:W-:Y:S02]  /*24f0*/  LOP3.LUT R3, R0, 0x20, RZ, 0x3c, !PT ;  /* 0x0000002000037812 */ /* 0x000fe400078e3cff */
[----:B----4-:R-:W3:Y:S01]  /*2500*/  LDTM.x128 R4, tmem[UR4] ;  /* 0x00000004000479ee */ /* 0x010ee200083c0000 */
[----:B------:R-:W-:Y:S01]  /*2510*/  NOP ;  /* 0x0000000000007918 */ /* 0x000fe20000000000 */
[----:B------:R-:W-:Y:S02]  /*2520*/  ULEA UR4, UR5, UR12, 0xe ;  /* 0x0000000c05047291 */ /* 0x000fe4000f8e70ff */
[----:B------:R-:W-:-:S03]  /*2530*/  ULEA UR5, UR5, UR13, 0x6 ;  /* 0x0000000d05057291 */ /* 0x000fc6000f8e30ff */
[----:B---3--:R-:W-:Y:S01]  /*2540*/  VOTEU.ANY UP1, P0 ;  /* 0x0000000000ff7886 */ /* 0x008fe20000020100 */
[----:B------:R-:W-:Y:S01]  /*2550*/  VOTEU.ANY UP0, P0 ;  /* 0x0000000000ff7886 */ /* 0x000fe20000000100 */
[----:B------:R-:W-:Y:S02]  /*2560*/  F2FP.BF16.F32.PACK_AB R4, R5, R4 ;  /* 0x000000040504723e */ /* 0x000fe400000010ff */
[----:B------:R-:W-:Y:S02]  /*2570*/  F2FP.BF16.F32.PACK_AB R68, R69, R68 ;  /* 0x000000444544723e */ /* 0x000fe400000010ff */
[----:B------:R-:W-:Y:S02]  /*2580*/  F2FP.BF16.F32.PACK_AB R5, R7, R6 ;  /* 0x000000060705723e */ /* 0x000fe400000010ff */
[----:B------:R-:W-:Y:S02]  /*2590*/  F2FP.BF16.F32.PACK_AB R12, R13, R12 ;  /* 0x0000000c0d0c723e */ /* 0x000fe400000010ff */
[----:B------:R-:W-:-:S02]  /*25a0*/  F2FP.BF16.F32.PACK_AB R69, R71, R70 ;  /* 0x000000464745723e */ /* 0x000fc400000010ff */
[----:B------:R-:W-:Y:S02]  /*25b0*/  F2FP.BF16.F32.PACK_AB R76, R77, R76 ;  /* 0x0000004c4d4c723e */ /* 0x000fe400000010ff */
[----:B------:R-:W-:Y:S02]  /*25c0*/  F2FP.BF16.F32.PACK_AB R6, R9, R8 ;  /* 0x000000080906723e */ /* 0x000fe400000010ff */
[----:B------:R-:W-:Y:S02]  /*25d0*/  F2FP.BF16.F32.PACK_AB R7, R11, R10 ;  /* 0x0000000a0b07723e */ /* 0x000fe400000010ff */
[----:B------:R-:W-:Y:S02]  /*25e0*/  F2FP.BF16.F32.PACK_AB R13, R15, R14 ;  /* 0x0000000e0f0d723e */ /* 0x000fe400000010ff */
[----:B------:R-:W-:Y:S01]  /*25f0*/  F2FP.BF16.F32.PACK_AB R20, R21, R20 ;  /* 0x000000141514723e */ /* 0x000fe200000010ff */
[----:B--2---:R2:W-:Y:S01]  /*2600*/  STS.128 [R0+UR12], R4 ;  /* 0x0000000400007988 */ /* 0x0045e20008000c0c */
[----:B------:R-:W-:-:S02]  /*2610*/  F2FP.BF16.F32.PACK_AB R70, R73, R72 ;  /* 0x000000484946723e */ /* 0x000fc400000010ff */
[----:B------:R-:W-:Y:S02]  /*2620*/  F2FP.BF16.F32.PACK_AB R71, R75, R74 ;  /* 0x0000004a4b47723e */ /* 0x000fe400000010ff */
[----:B------:R-:W-:Y:S02]  /*2630*/  F2FP.BF16.F32.PACK_AB R77, R79, R78 ;  /* 0x0000004e4f4d723e */ /* 0x000fe400000010ff */
[----:B------:R-:W-:Y:S01]  /*2640*/  F2FP.BF16.F32.PACK_AB R84, R85, R84 ;  /* 0x000000545554723e */ /* 0x000fe200000010ff */
[----:B------:R3:W-:Y:S01]  /*2650*/  STS.128 [R0+UR12+0x4000], R68 ;  /* 0x0040004400007988 */ /* 0x0007e20008000c0c */
[----:B------:R-:W-:Y:S02]  /*2660*/  F2FP.BF16.F32.PACK_AB R14, R17, R16 ;  /* 0x00000010110e723e */ /* 0x000fe400000010ff */
[----:B------:R-:W-:Y:S02]  /*2670*/  F2FP.BF16.F32.PACK_AB R15, R19, R18 ;  /* 0x00000012130f723e */ /* 0x000fe400000010ff */
[----:B------:R-:W-:-:S02]  /*2680*/  F2FP.BF16.F32.PACK_AB R21, R23, R22 ;  /* 0x000000161715723e */ /* 0x000fc400000010ff */
[----:B------:R-:W-:Y:S01]  /*2690*/  F2FP.BF16.F32.PACK_AB R28, R29, R28 ;  /* 0x0000001c1d1c723e */ /* 0x000fe200000010ff */
[----:B------:R4:W-:Y:S01]  /*26a0*/  STS.128 [R2+UR12], R12 ;  /* 0x0000000c02007988 */ /* 0x0009e20008000c0c */
[----:B------:R-:W-:Y:S02]  /*26b0*/  F2FP.BF16.F32.PACK_AB R78, R81, R80 ;  /* 0x00000050514e723e */ /* 0x000fe400000010ff */
[----:B------:R-:W-:Y:S02]  /*26c0*/  F2FP.BF16.F32.PACK_AB R79, R83, R82 ;  /* 0x00000052534f723e */ /* 0x000fe400000010ff */
[----:B------:R-:W-:Y:S02]  /*26d0*/  F2FP.BF16.F32.PACK_AB R85, R87, R86 ;  /* 0x000000565755723e */ /* 0x000fe400000010ff */
[----:B------:R-:W-:Y:S01]  /*26e0*/  F2FP.BF16.F32.PACK_AB R92, R93, R92 ;  /* 0x0000005c5d5c723e */ /* 0x000fe200000010ff */
[----:B------:R4:W-:Y:S01]  /*26f0*/  STS.128 [R2+UR12+0x4000], R76 ;  /* 0x0040004c02007988 */ /* 0x0009e20008000c0c */
[----:B------:R-:W-:-:S02]  /*2700*/  F2FP.BF16.F32.PACK_AB R22, R25, R24 ;  /* 0x000000181916723e */ /* 0x000fc400000010ff */
[----:B------:R-:W-:Y:S02]  /*2710*/  F2FP.BF16.F32.PACK_AB R23, R27, R26 ;  /* 0x0000001a1b17723e */ /* 0x000fe400000010ff */
[----:B------:R-:W-:Y:S02]  /*2720*/  F2FP.BF16.F32.PACK_AB R29, R31, R30 ;  /* 0x0000001e1f1d723e */ /* 0x000fe400000010ff */
[----:B------:R-:W-:Y:S01]  /*2730*/  F2FP.BF16.F32.PACK_AB R36, R37, R36 ;  /* 0x000000242524723e */ /* 0x000fe200000010ff */
[----:B------:R4:W-:Y:S01]  /*2740*/  STS.128 [R3+UR12], R20 ;  /* 0x0000001403007988 */ /* 0x0009e20008000c0c */
[----:B------:R-:W-:Y:S02]  /*2750*/  F2FP.BF16.F32.PACK_AB R86, R89, R88 ;  /* 0x000000585956723e */ /* 0x000fe400000010ff */
[----:B------:R-:W-:Y:S02]  /*2760*/  F2FP.BF16.F32.PACK_AB R87, R91, R90 ;  /* 0x0000005a5b57723e */ /* 0x000fe400000010ff */
[----:B------:R-:W-:-:S02]  /*2770*/  F2FP.BF16.F32.PACK_AB R93, R95, R94 ;  /* 0x0000005e5f5d723e */ /* 0x000fc400000010ff */
[----:B------:R-:W-:Y:S01]  /*2780*/  F2FP.BF16.F32.PACK_AB R100, R101, R100 ;  /* 0x000000646564723e */ /* 0x000fe200000010ff */
[----:B------:R4:W-:Y:S01]  /*2790*/  STS.128 [R3+UR12+0x4000], R84 ;  /* 0x0040005403007988 */ /* 0x0009e20008000c0c */
        /* <DEDUP_REMOVED lines=8> */
[----:B------:R-:W-:Y:S02]  /*2820*/  LOP3.LUT R8, R0, 0x30, RZ, 0x3c, !PT ;  /* 0x0000003000087812 */ /* 0x000fe400078e3cff */
[----:B------:R-:W-:Y:S02]  /*2830*/  F2FP.BF16.F32.PACK_AB R38, R41, R40 ;  /* 0x000000282926723e */ /* 0x000fe400000010ff */
[----:B------:R-:W-:Y:S01]  /*2840*/  F2FP.BF16.F32.PACK_AB R39, R43, R42 ;  /* 0x0000002a2b27723e */ /* 0x000fe200000010ff */
[----:B------:R4:W-:Y:S01]  /*2850*/  STS.128 [R8+UR12], R28 ;  /* 0x0000001c08007988 */ /* 0x0009e20008000c0c */
[----:B------:R-:W-:-:S02]  /*2860*/  F2FP.BF16.F32.PACK_AB R45, R47, R46 ;  /* 0x0000002e2f2d723e */ /* 0x000fc400000010ff */
[----:B------:R-:W-:Y:S01]  /*2870*/  F2FP.BF16.F32.PACK_AB R52, R53, R52 ;  /* 0x000000343534723e */ /* 0x000fe200000010ff */
[----:B------:R4:W-:Y:S01]  /*2880*/  STS.128 [R8+UR12+0x4000], R92 ;  /* 0x0040005c08007988 */ /* 0x0009e20008000c0c */
[----:B------:R-:W-:Y:S02]  /*2890*/  F2FP.BF16.F32.PACK_AB R102, R105, R104 ;  /* 0x000000686966723e */ /* 0x000fe400000010ff */
[----:B------:R-:W-:Y:S02]  /*28a0*/  F2FP.BF16.F32.PACK_AB R103, R107, R106 ;  /* 0x0000006a6b67723e */ /* 0x000fe400000010ff */
[----:B------:R-:W-:Y:S02]  /*28b0*/  F2FP.BF16.F32.PACK_AB R109, R111, R110 ;  /* 0x0000006e6f6d723e */ /* 0x000fe400000010ff */
[----:B------:R-:W-:Y:S02]  /*28c0*/  F2FP.BF16.F32.PACK_AB R116, R117, R116 ;  /* 0x000000747574723e */ /* 0x000fe400000010ff */
[----:B------:R-:W-:-:S02]  /*28d0*/  LOP3.LUT R9, R0, 0x40, RZ, 0x3c, !PT ;  /* 0x0000004000097812 */ /* 0x000fc400078e3cff */
[----:B------:R-:W-:Y:S02]  /*28e0*/  F2FP.BF16.F32.PACK_AB R46, R49, R48 ;  /* 0x00000030312e723e */ /* 0x000fe400000010ff */
[----:B------:R-:W-:Y:S01]  /*28f0*/  F2FP.BF16.F32.PACK_AB R47, R51, R50 ;  /* 0x00000032332f723e */ /* 0x000fe200000010ff */
[----:B------:R4:W-:Y:S01]  /*2900*/  STS.128 [R9+UR12], R36 ;  /* 0x0000002409007988 */ /* 0x0009e20008000c0c */
[----:B------:R-:W-:Y:S02]  /*2910*/  F2FP.BF16.F32.PACK_AB R53, R55, R54 ;  /* 0x000000363735723e */ /* 0x000fe400000010ff */
[----:B------:R-:W-:Y:S01]  /*2920*/  F2FP.BF16.F32.PACK_AB R60, R61, R60 ;  /* 0x0000003c3d3c723e */ /* 0x000fe200000010ff */
[----:B------:R4:W-:Y:S01]  /*2930*/  STS.128 [R9+UR12+0x4000], R100 ;  /* 0x0040006409007988 */ /* 0x0009e20008000c0c */
[----:B------:R-:W-:Y:S02]  /*2940*/  F2FP.BF16.F32.PACK_AB R110, R113, R112 ;  /* 0x00000070716e723e */ /* 0x000fe400000010ff */
[----:B------:R-:W-:-:S02]  /*2950*/  F2FP.BF16.F32.PACK_AB R111, R115, R114 ;  /* 0x00000072736f723e */ /* 0x000fc400000010ff */
        /* <DEDUP_REMOVED lines=11> */
[----:B--2---:R-:W-:Y:S02]  /*2a10*/  LOP3.LUT R4, R0, 0x60, RZ, 0x3c, !PT ;  /* 0x0000006000047812 */ /* 0x004fe400078e3cff */
[----:B------:R-:W-:Y:S02]  /*2a20*/  F2FP.BF16.F32.PACK_AB R62, R65, R64 ;  /* 0x00000040413e723e */ /* 0x000fe400000010ff */
[----:B------:R-:W-:Y:S01]  /*2a30*/  F2FP.BF16.F32.PACK_AB R63, R67, R66 ;  /* 0x00000042433f723e */ /* 0x000fe200000010ff */
[----:B------:R4:W-:Y:S01]  /*2a40*/  STS.128 [R4+UR12], R52 ;  /* 0x0000003404007988 */ /* 0x0009e20008000c0c */
[----:B------:R-:W-:-:S02]  /*2a50*/  F2FP.BF16.F32.PACK_AB R126, R129, R128 ;  /* 0x00000080817e723e */ /* 0x000fc400000010ff */
[----:B------:R-:W-:Y:S01]  /*2a60*/  F2FP.BF16.F32.PACK_AB R127, R131, R130 ;  /* 0x00000082837f723e */ /* 0x000fe200000010ff */
[----:B------:R4:W-:Y:S01]  /*2a70*/  STS.128 [R4+UR12+0x4000], R116 ;  /* 0x0040007404007988 */ /* 0x0009e20008000c0c */
[----:B---3--:R-:W-:-:S05]  /*2a80*/  LOP3.LUT R0, R0, 0x70, RZ, 0x3c, !PT ;  /* 0x0000007000007812 */ /* 0x008fca00078e3cff */
[----:B------:R4:W-:Y:S04]  /*2a90*/  STS.128 [R0+UR12], R60 ;  /* 0x0000003c00007988 */ /* 0x0009e80008000c0c */
[----:B------:R4:W-:Y:S01]  /*2aa0*/  STS.128 [R0+UR12+0x4000], R124 ;  /* 0x0040007c00007988 */ /* 0x0009e20008000c0c */
[----:B------:R2:W-:Y:S06]  /*2ab0*/  MEMBAR.ALL.CTA ;  /* 0x0000000000007992 */ /* 0x0005ec0000008000 */
[----:B--2---:R-:W2:Y:S02]  /*2ac0*/  FENCE.VIEW.ASYNC.S ;  /* 0x00000000000073c6 */ /* 0x004ea40000000000 */
[----:B--2---:R-:W-:Y:S06]  /*2ad0*/  BAR.SYNC.DEFER_BLOCKING 0x0 ;  /* 0x0000000000007b1d */ /* 0x004fec0000010000 */
[----:B------:R4:W-:Y:S01]  /*2ae0*/  @UP1 UTMASTG.2D [UR4], [UR14] ;  /* 0x000000040e0013b5 */ /* 0x0009e20008008000 */
[----:B------:R0:W-:Y:S01]  /*2af0*/  UTMACMDFLUSH ;  /* 0x00000000000079b7 */ /* 0x0001e20000000000 */
[----:B------:R-:W-:-:S04]  /*2b00*/  DEPBAR.LE SB0, 0x0 ;  /* 0x000080000000791a */ /* 0x000fc80000000000 */
[----:B------:R-:W-:Y:S08]  /*2b10*/  BAR.SYNC.DEFER_BLOCKING 0x0 ;  /* 0x0000000000007b1d */ /* 0x000ff00000010000 */
[----:B------:R-:W-:Y:S06]  /*2b20*/  BAR.SYNC.DEFER_BLOCKING 0x0 ;  /* 0x0000000000007b1d */ /* 0x000fec0000010000 */
[----:B----4-:R-:W-:Y:S05]  /*2b30*/  @P2 BRA `(.L_x_71) ;  /* 0x0000000000a02947 */ /* 0x010fea0003800000 */
[----:B------:R-:W2:Y:S01]  /*2b40*/  S2UR UR5, SR_CgaCtaId ;  /* 0x00000000000579c3 */ /* 0x000ea20000008800 */
[----:B------:R-:W-:Y:S01]  /*2b50*/  NOP ;  /* 0x0000000000007918 */ /* 0x000fe20000000000 */
[----:B------:R-:W-:Y:S01]  /*2b60*/  UMOV UR4, 0x50 ;  /* 0x0000005000047882 */ /* 0x000fe20000000000 */
[----:B------:R-:W-:Y:S02]  /*2b70*/  IMAD.U32 R0, RZ, RZ, UR24 ;  /* 0x00000018ff007e24 */ /* 0x000fe4000f8e00ff */
[----:B------:R-:W-:Y:S02]  /*2b80*/  IMAD.MOV.U32 R3, RZ, RZ, 0xff ;  /* 0x000000ffff037424 */ /* 0x000fe400078e00ff */
[----:B------:R-:W-:Y:S01]  /*2b90*/  IMAD.MOV.U32 R7, RZ, RZ, 0x1 ;  /* 0x00000001ff077424 */ /* 0x000fe200078e00ff */
[----:B------:R-:W-:-:S04]  /*2ba0*/  LOP3.LUT R0, R0, 0xffff, RZ, 0xc0, !PT ;  /* 0x0000ffff00007812 */ /* 0x000fc800078ec0ff */
[----:B------:R-:W-:-:S05]  /*2bb0*/  SHF.R.U32.HI R0, RZ, 0x5, R0 ;  /* 0x00000005ff007819 */ /* 0x000fca0000011600 */
[----:B------:R-:W-:Y:S01]  /*2bc0*/  VIADD R2, R0, 0x10 ;  /* 0x0000001000027836 */ /* 0x000fe20000000000 */
[----:B------:R-:W-:Y:S01]  /*2bd0*/  SHF.L.U32 R0, R3, R0, RZ ;  /* 0x0000000003007219 */ /* 0x000fe200000006ff */
[----:B--2---:R-:W-:-:S03]  /*2be0*/  ULEA UR6, UR5, UR4, 0x18 ;  /* 0x0000000405067291 */ /* 0x004fc6000f8ec0ff */
[----:B------:R-:W-:-:S04]  /*2bf0*/  SHF.L.U32 R3, R7, R2, RZ ;  /* 0x0000000207037219 */ /* 0x000fc800000006ff */
[----:B------:R-:W-:Y:S02]  /*2c00*/  LOP3.LUT R0, R3, R0, RZ, 0xfc, !PT ;  /* 0x0000000003007212 */ /* 0x000fe400078efcff */
[----:B------:R-:W2:Y:S02]  /*2c10*/  LDS R5, [UR6] ;  /* 0x00000006ff057984 */ /* 0x000ea40008000800 */
[C---:B------:R-:W-:Y:S02]  /*2c20*/  LOP3.LUT R2, R0.reuse, 0xffff, RZ, 0xc0, !PT ;  /* 0x0000ffff00027812 */ /* 0x040fe400078ec0ff */
[----:B--2---:R-:W-:-:S04]  /*2c30*/  LOP3.LUT R3, R0, 0xffff, R5, 0x80, !PT ;  /* 0x0000ffff00037812 */ /* 0x004fc800078e8005 */
[----:B------:R-:W-:-:S13]  /*2c40*/  ISETP.NE.AND P0, PT, R3, R2, PT ;  /* 0x000000020300720c */ /* 0x000fda0003f05270 */
[----:B------:R-:W-:Y:S05]  /*2c50*/  @P0 BRA `(.L_x_72) ;  /* 0x0000000000500947 */ /* 0x000fea0003800000 */
[----:B------:R-:W-:Y:S02]  /*2c60*/  SHF.R.U32.HI R5, RZ, 0x10, R5 ;  /* 0x00000010ff057819 */ /* 0x000fe40000011605 */
[----:B------:R-:W-:-:S04]  /*2c70*/  SHF.R.U32.HI R2, RZ, 0x10, R0 ;  /* 0x00000010ff027819 */ /* 0x000fc80000011600 */
[----:B------:R-:W-:-:S04]  /*2c80*/  LOP3.LUT R5, R5, R2, RZ, 0xc0, !PT ;  /* 0x0000000205057212 */ /* 0x000fc800078ec0ff */
[----:B------:R-:W-:-:S13]  /*2c90*/  ISETP.NE.AND P0, PT, R5, R2, PT ;  /* 0x000000020500720c */ /* 0x000fda0003f05270 */
[----:B------:R-:W-:Y:S05]  /*2ca0*/  @P0 BRA `(.L_x_73) ;  /* 0x0000000000300947 */ /* 0x000fea0003800000 */
[----:B------:R-:W-:Y:S01]  /*2cb0*/  R2UR UR4, R0 ;  /* 0x00000000000472ca */ /* 0x000fe200000e0000 */
[----:B------:R-:W-:Y:S01]  /*2cc0*/  VOTEU.ANY UR5, UPT, PT ;  /* 0x0000000000057886 */ /* 0x000fe200038e0100 */
[----:B------:R-:W2:Y:S01]  /*2cd0*/  S2R R0, SR_LANEID ;  /* 0x0000000000007919 */ /* 0x000ea20000000000 */
[----:B------:R-:W-:-:S10]  /*2ce0*/  UFLO.U32 UR5, UR5 ;  /* 0x00000005000572bd */ /* 0x000fd400080e0000 */
[----:B------:R-:W-:-:S06]  /*2cf0*/  ULOP3.LUT UR4, URZ, UR4, URZ, 0x33, !UPT ;  /* 0x00000004ff047292 */ /* 0x000fcc000f8e33ff */
[----:B------:R-:W-:-:S04]  /*2d00*/  IMAD.U32 R2, RZ, RZ, UR4 ;  /* 0x00000004ff027e24 */ /* 0x000fc8000f8e00ff */
[----:B------:R-:W3:Y:S02]  /*2d10*/  REDUX UR7, R2 ;  /* 0x00000000020773c4 */ /* 0x000ee40000000000 */
[----:B------:R4:W-:Y:S01]  /*2d20*/  UTCATOMSWS.AND URZ, UR4 ;  /* 0x0000000400ff79e3 */ /* 0x0009e20008000000 */
[----:B--2---:R-:W-:Y:S01]  /*2d30*/  ISETP.EQ.U32.AND P0, PT, R0, UR5, PT ;  /* 0x0000000500007c0c */ /* 0x004fe2000bf02070 */
[----:B---3--:R-:W-:-:S12]  /*2d40*/  IMAD.U32 R0, RZ, RZ, UR7 ;  /* 0x00000007ff007e24 */ /* 0x008fd8000f8e00ff */
[----:B------:R4:W-:Y:S01]  /*2d50*/  @P0 ATOMS.AND RZ, [UR6], R0 ;  /* 0x00000000ffff098c */ /* 0x0009e2000a800006 */
[----:B------:R-:W-:Y:S05]  /*2d60*/  BRA `(.L_x_71) ;  /* 0x0000000000147947 */ /* 0x000fea0003800000 */
.L_x_73:
[----:B------:R-:W-:-:S07]  /*2d70*/  MOV R2, 0x2d90 ;  /* 0x00002d9000027802 */ /* 0x000fce0000000f00 */
[----:B-1----:R-:W-:Y:S05]  /*2d80*/  CALL.REL.NOINC `($__internal_0_$__cuda_sm10x_tcgen05_guardrail_trap_col_being_dealloced_not_returned_by_alloc) ;  /* 0x0000000000447944 */ /* 0x002fea0003c00000 */
[----:B------:R-:W-:Y:S05]  /*2d90*/  BRA `(.L_x_71) ;  /* 0x0000000000087947 */ /* 0x000fea0003800000 */
.L_x_72:
[----:B------:R-:W-:-:S07]  /*2da0*/  MOV R2, 0x2dc0 ;  /* 0x00002dc000027802 */ /* 0x000fce0000000f00 */
[----:B-1----:R-:W-:Y:S05]  /*2db0*/  CALL.REL.NOINC `($__internal_2_$__cuda_sm10x_tcgen05_guardrail_trap_unallocated_columns_being_dealloced) ;  /* 0x0000000000507944 */ /* 0x002fea0003c00000 */
.L_x_71:
[----:B------:R-:W-:Y:S01]  /*2dc0*/  NOP ;  /* 0x0000000000007918 */ /* 0x000fe20000000000 */
[----:B----4-:R-:W-:Y:S05]  /*2dd0*/  EXIT ;  /* 0x000000000000794d */ /* 0x010fea0003800000 */
.L_x_58:
[----:B------:R-:W2:Y:S02]  /*2de0*/  SYNCS.PHASECHK.TRANS64.TRYWAIT P0, [UR12+0x12000], RZ ;  /* 0x012000ffff0075a7 */ /* 0x000ea4000800110c */
[----:B--2---:R-:W-:Y:S05]  /*2df0*/  @!P0 BRA `(.L_x_58) ;  /* 0xfffffffc00f88947 */ /* 0x004fea000383ffff */
[----:B------:R-:W-:Y:S05]  /*2e00*/  BRA `(.L_x_74) ;  /* 0xffffffec00787947 */ /* 0x000fea000383ffff */
.L_x_60:
[----:B------:R-:W2:Y:S02]  /*2e10*/  SYNCS.PHASECHK.TRANS64.TRYWAIT P1, [UR12+0x12020], RZ ;  /* 0x012020ffff0075a7 */ /* 0x000ea4000802110c */
[----:B--2---:R-:W-:Y:S05]  /*2e20*/  @!P1 BRA `(.L_x_60) ;  /* 0xfffffffc00f89947 */ /* 0x004fea000383ffff */
[----:B------:R-:W-:Y:S05]  /*2e30*/  BRA `(.L_x_75) ;  /* 0xffffffec00f87947 */ /* 0x000fea000383ffff */
.L_x_61:
[----:B------:R-:W3:Y:S02]  /*2e40*/  SYNCS.PHASECHK.TRANS64.TRYWAIT P0, [UR18+0x12000], R3 ;  /* 0x01200003ff0075a7 */ /* 0x000ee40008001112 */
[----:B---3--:R-:W-:Y:S05]  /*2e50*/  @!P0 BRA `(.L_x_61) ;  /* 0xfffffffc00f88947 */ /* 0x008fea000383ffff */
[----:B------:R-:W-:Y:S05]  /*2e60*/  BRA `(.L_x_76) ;  /* 0xfffffff000807947 */ /* 0x000fea000383ffff */
.L_x_63:
[----:B------:R-:W3:Y:S02]  /*2e70*/  SYNCS.PHASECHK.TRANS64.TRYWAIT P0, [UR18+0x12020], R3 ;  /* 0x01202003ff0075a7 */ /* 0x000ee40008001112 */
[----:B---3--:R-:W-:Y:S05]  /*2e80*/  @!P0 BRA `(.L_x_63) ;  /* 0xfffffffc00f88947 */ /* 0x008fea000383ffff */
[----:B------:R-:W-:Y:S05]  /*2e90*/  BRA `(.L_x_77) ;  /* 0xfffffff000f47947 */ /* 0x000fea000383ffff */
        .weak           $__internal_0_$__cuda_sm10x_tcgen05_guardrail_trap_col_being_dealloced_not_returned_by_alloc
        .type           $__internal_0_$__cuda_sm10x_tcgen05_guardrail_trap_col_being_dealloced_not_returned_by_alloc,@function
        .size           $__internal_0_$__cuda_sm10x_tcgen05_guardrail_trap_col_being_dealloced_not_returned_by_alloc,($__internal_1_$__cuda_sm10x_tcgen05_guardrail_trap_phase_invalid_during_alloc - $__internal_0_$__cuda_sm10x_tcgen05_guardrail_trap_col_being_dealloced_not_returned_by_alloc)
$__internal_0_$__cuda_sm10x_tcgen05_guardrail_trap_col_being_dealloced_not_returned_by_alloc:
[----:B------:R-:W-:Y:S05]  /*2ea0*/  BPT.TRAP 0x1 ;  /* 0x000000040000795c */ /* 0x000fea0000300000 */
[----:B------:R-:W-:-:S04]  /*2eb0*/  IMAD.MOV.U32 R3, RZ, RZ, 0x0 ;  /* 0x00000000ff037424 */ /* 0x000fc800078e00ff */
[----:B------:R-:W-:Y:S05]  /*2ec0*/  RET.REL.NODEC R2 `(gluon_tcgen05) ;  /* 0xffffffd0024c7950 */ /* 0x000fea0003c3ffff */
        .weak           $__internal_1_$__cuda_sm10x_tcgen05_guardrail_trap_phase_invalid_during_alloc
        .type           $__internal_1_$__cuda_sm10x_tcgen05_guardrail_trap_phase_invalid_during_alloc,@function
        .size           $__internal_1_$__cuda_sm10x_tcgen05_guardrail_trap_phase_invalid_during_alloc,($__internal_2_$__cuda_sm10x_tcgen05_guardrail_trap_unallocated_columns_being_dealloced - $__internal_1_$__cuda_sm10x_tcgen05_guardrail_trap_phase_invalid_during_alloc)
$__internal_1_$__cuda_sm10x_tcgen05_guardrail_trap_phase_invalid_during_alloc:
[----:B------:R-:W-:Y:S05]  /*2ed0*/  BPT.TRAP 0x1 ;  /* 0x000000040000795c */ /* 0x000fea0000300000 */
[----:B------:R-:W-:-:S04]  /*2ee0*/  IMAD.MOV.U32 R3, RZ, RZ, 0x0 ;  /* 0x00000000ff037424 */ /* 0x000fc800078e00ff */
[----:B------:R-:W-:Y:S05]  /*2ef0*/  RET.REL.NODEC R2 `(gluon_tcgen05) ;  /* 0xffffffd002407950 */ /* 0x000fea0003c3ffff */
        .weak           $__internal_2_$__cuda_sm10x_tcgen05_guardrail_trap_unallocated_columns_being_dealloced
        .type           $__internal_2_$__cuda_sm10x_tcgen05_guardrail_trap_unallocated_columns_being_dealloced,@function
        .size           $__internal_2_$__cuda_sm10x_tcgen05_guardrail_trap_unallocated_columns_being_dealloced,(.L_x_81 - $__internal_2_$__cuda_sm10x_tcgen05_guardrail_trap_unallocated_columns_being_dealloced)
$__internal_2_$__cuda_sm10x_tcgen05_guardrail_trap_unallocated_columns_being_dealloced:
[----:B------:R-:W-:Y:S05]  /*2f00*/  BPT.TRAP 0x1 ;  /* 0x000000040000795c */ /* 0x000fea0000300000 */
[----:B------:R-:W-:-:S04]  /*2f10*/  IMAD.MOV.U32 R3, RZ, RZ, 0x0 ;  /* 0x00000000ff037424 */ /* 0x000fc800078e00ff */
[----:B------:R-:W-:Y:S05]  /*2f20*/  RET.REL.NODEC R2 `(gluon_tcgen05) ;  /* 0xffffffd002347950 */ /* 0x000fea0003c3ffff */
.L_x_78:
[----:B------:R-:W-:-:S00]  /*2f30*/  BRA `(.L_x_78) ;  /* 0xfffffffc00fc7947 */ /* 0x000fc0000383ffff */
[----:B------:R-:W-:-:S00]  /*2f40*/  NOP ;  /* 0x0000000000007918 */ /* 0x000fc00000000000 */
        /* <DEDUP_REMOVED lines=11> */
.L_x_81:


//--------------------- .nv.shared.gluon_tcgen05  --------------------------
	.section	.nv.shared.gluon_tcgen05,"aw",@nobits
	.sectionflags	@""
	.align	16
	.zero		1024


//--------------------- .nv.shared.reserved.0     --------------------------
	.section	.nv.shared.reserved.0,"aw",@nobits
	.align	8
	.weak		__nv_reservedSMEM_offset_0_alias
	.size		__nv_reservedSMEM_offset_0_alias, 0, 64
	.other		__nv_reservedSMEM_offset_0_alias,@"STO_CUDA_RESERVED_SHARED STV_DEFAULT"
__nv_reservedSMEM_offset_0_alias:
	.zero		0
.nv.shared.reserved.0:
	.zero		64
	.weak		__nv_reservedSMEM_allocation_phase
	.type		__nv_reservedSMEM_allocation_phase,@object
	.size		__nv_reservedSMEM_allocation_phase,(.L_0 - __nv_reservedSMEM_allocation_phase)
__nv_reservedSMEM_allocation_phase:
	.zero		1
.L_0:
	.zero		7
	.weak		__nv_reservedSMEM_devtool_atexit_pc
	.type		__nv_reservedSMEM_devtool_atexit_pc,@object
	.size		__nv_reservedSMEM_devtool_atexit_pc,(__nv_reservedSMEM_allocation_mask - __nv_reservedSMEM_devtool_atexit_pc)
__nv_reservedSMEM_devtool_atexit_pc:
	.zero		8
	.weak		__nv_reservedSMEM_allocation_mask
	.type		__nv_reservedSMEM_allocation_mask,@object
	.size		__nv_reservedSMEM_allocation_mask,(.L_2 - __nv_reservedSMEM_allocation_mask)
__nv_reservedSMEM_allocation_mask:
	.zero		4
.L_2:


//--------------------- .nv.constant0.gluon_tcgen05 --------------------------
	.section	.nv.constant0.gluon_tcgen05,"a",@progbits
	.sectionflags	@""
	.align	4
.nv.constant0.gluon_tcgen05:
	.zero		976


//--------------------- SYMBOLS --------------------------

	.type		.nv.reservedSmem.offset0,@object
	.size		.nv.reservedSmem.offset0,0x4
	.type		.nv.reservedSmem.cap,@object
	.size		.nv.reservedSmem.cap,0x4
